// auto-generated by cutlass_sweep.sparse_gemm — config: {"arch": "sm_90", "cluster_m": 1, "cluster_n": 2, "dtype": "fp16", "tile_k": 128, "tile_m": 256, "tile_n": 64}
#include "cutlass/cutlass.h"
#include "cutlass/gemm/collective/collective_builder.hpp"
#include "cutlass/gemm/device/gemm_universal_adapter.h"
#include "cutlass/gemm/kernel/gemm_universal.hpp"
#include "cutlass/epilogue/collective/collective_builder.hpp"

using Elem = cutlass::half_t;
using Acc  = float;
using TileShape    = cute::Shape<cute::_256, cute::_64, cute::_128>;
using ClusterShape = cute::Shape<cute::_1, cute::_2, cute::_1>;

using CollectiveEpilogue = typename cutlass::epilogue::collective::CollectiveBuilder<
    cutlass::arch::Sm90, cutlass::arch::OpClassSparseTensorOp,
    TileShape, ClusterShape,
    cutlass::epilogue::collective::EpilogueTileAuto,
    Acc, Acc,
    Acc, cutlass::layout::ColumnMajor, 128 / cutlass::sizeof_bits<Acc>::value,
    Acc, cutlass::layout::ColumnMajor, 128 / cutlass::sizeof_bits<Acc>::value,
    cutlass::epilogue::collective::EpilogueScheduleAuto
  >::CollectiveOp;

using CollectiveMainloop = typename cutlass::gemm::collective::CollectiveBuilder<
    cutlass::arch::Sm90, cutlass::arch::OpClassSparseTensorOp,
    Elem, cutlass::layout::RowMajor, 128 / cutlass::sizeof_bits<Elem>::value,
    Elem, cutlass::layout::ColumnMajor, 128 / cutlass::sizeof_bits<Elem>::value,
    Acc,
    TileShape, ClusterShape,
    cutlass::gemm::collective::StageCountAutoCarveout<static_cast<int>(sizeof(typename CollectiveEpilogue::SharedStorage))>,
    cutlass::gemm::collective::KernelScheduleAuto
  >::CollectiveOp;

using GemmKernel = cutlass::gemm::kernel::GemmUniversal<
    cute::Shape<int,int,int,int>,
    CollectiveMainloop,
    CollectiveEpilogue
>;
using Gemm = cutlass::gemm::device::GemmUniversalAdapter<GemmKernel>;

auto* _anchor = &cutlass::device_kernel<GemmKernel>;


// ===== COMPILED SASS (sm_90a) =====

	.target	sm_90a

	.elftype	@"ET_EXEC"


//--------------------- .note.nv.tkinfo           --------------------------
	.section	.note.nv.tkinfo,"",@"SHT_NOTE"
	.sectionflags	@"SHF_NOTE_NV_TKINFO"
	.tkinfo
        /*0018*/ 	.word	0x00000002
        /*0030*/ 	.string	""
        /*0030*/ 	.string	"ptxas"
        /*0030*/ 	.string	"Cuda compilation tools, release 13.0, V13.0.88"
        /*0030*/ 	.string	"Build cuda_13.0.r13.0/compiler.36424714_0"
        /*0030*/ 	.string	"-arch sm_90a -m 64 "



//--------------------- .note.nv.cuinfo           --------------------------
	.section	.note.nv.cuinfo,"",@"SHT_NOTE"
	.sectionflags	@"SHF_NOTE_NV_CUINFO"
        /*0018*/ 	.short	0x0002
        /*001a*/ 	.short	0x005a
        /*001c*/ 	.short	0x0082
	.zero		2


//--------------------- .nv.info                  --------------------------
	.section	.nv.info,"",@"SHT_CUDA_INFO"
	.align	4


	//----- nvinfo : EIATTR_REGCOUNT
	.align		4
        /*0000*/ 	.byte	0x04, 0x2f
        /*0002*/ 	.short	(.L_12 - .L_11)
	.align		4
.L_11:
        /*0004*/ 	.word	index@(_ZN7cutlass13device_kernelINS_4gemm6kernel13GemmUniversalIN4cute5tupleIJiiiiEEENS1_10collective13CollectiveMmaINS1_40MainloopSm90TmaGmmaWarpSpecializedSparseILi4ENS5_IJNS4_1CILi1EEENSA_ILi2EEESB_EEENS1_35KernelTmaWarpSpecializedCooperativeEEENS5_IJNSA_ILi256EEENSA_ILi64EEENSA_ILi128EEEEEENS_6half_tENS5_IJNS4_6LayoutINS5_IJiNS5_IJSC_iEEEiEEENS5_IJlNS5_IJSB_SC_EEElEEEEENSL_INS5_IJNS5_IJNS5_IJNSA_ILi8EEESC_NSA_ILi4EEEEEEiEEENS5_IJNS5_IJNSA_ILi16EEESC_SS_EEEiEEEiEEENS5_IJNS5_IJNS5_IJSI_SV_NSA_ILi2048EEEEEENSA_ILi8192EEEEEENS5_IJNS5_IJSB_NSA_ILi1024EEENSA_ILi32EEEEEElEEElEEEEEEEESK_NS5_IJlSB_lEEENS4_8TiledMMAINS4_8MMA_AtomIJNS4_4SM904GMMA6SPARSE26GMMA_64x64x32_F32F16F16_SSILNS1E_5MajorE0ELS1H_0ELNS1E_7ScaleInE1ELS1I_1ELNS1E_9SparseSelE0EEEEEENSL_INS5_IJSC_SB_SB_EEENS5_IJSB_NSA_ILi0EEES1N_EEEEENS5_IJNS4_10UnderscoreES1Q_S1Q_EEEEENS4_23SM90_TMA_LOAD_MULTICASTENS4_14ComposedLayoutINS4_7SwizzleILi3ELi4ELi3EEENS4_25smem_sparse_ptr_flag_bitsILi2ELi16EEENSL_INS5_IJNS5_IJSB_SR_EEENS5_IJSC_SH_EEEEEENS5_IJNS5_IJS1N_SI_EEESO_EEEEEEEvNS4_8identityENS4_13SM90_TMA_LOADENS1U_IS1W_NS4_18smem_ptr_flag_bitsILi16EEENSL_INS5_IJSR_SH_EEENS5_IJSH_SB_EEEEEEEvS26_EENS_8epilogue10collective6detail29Sm90TmaWarpSpecializedAdapterINS2G_15DefaultEpilogueIfNS5_IJSB_llEEES2K_NS2F_6thread17LinearCombinationIfLi1EffLNS2L_9ScaleType4KindE0ELNS_15FloatRoundStyleE2EfEENS1_15EpilogueDefaultEEEEEvvEEEEvNT_6ParamsE)
        /*0008*/ 	.word	0x000000a8


	//----- nvinfo : EIATTR_FRAME_SIZE
	.align		4
.L_12:
        /*000c*/ 	.byte	0x04, 0x11
        /*000e*/ 	.short	(.L_14 - .L_13)
	.align		4
.L_13:
        /*0010*/ 	.word	index@(_ZN7cutlass13device_kernelINS_4gemm6kernel13GemmUniversalIN4cute5tupleIJiiiiEEENS1_10collective13CollectiveMmaINS1_40MainloopSm90TmaGmmaWarpSpecializedSparseILi4ENS5_IJNS4_1CILi1EEENSA_ILi2EEESB_EEENS1_35KernelTmaWarpSpecializedCooperativeEEENS5_IJNSA_ILi256EEENSA_ILi64EEENSA_ILi128EEEEEENS_6half_tENS5_IJNS4_6LayoutINS5_IJiNS5_IJSC_iEEEiEEENS5_IJlNS5_IJSB_SC_EEElEEEEENSL_INS5_IJNS5_IJNS5_IJNSA_ILi8EEESC_NSA_ILi4EEEEEEiEEENS5_IJNS5_IJNSA_ILi16EEESC_SS_EEEiEEEiEEENS5_IJNS5_IJNS5_IJSI_SV_NSA_ILi2048EEEEEENSA_ILi8192EEEEEENS5_IJNS5_IJSB_NSA_ILi1024EEENSA_ILi32EEEEEElEEElEEEEEEEESK_NS5_IJlSB_lEEENS4_8TiledMMAINS4_8MMA_AtomIJNS4_4SM904GMMA6SPARSE26GMMA_64x64x32_F32F16F16_SSILNS1E_5MajorE0ELS1H_0ELNS1E_7ScaleInE1ELS1I_1ELNS1E_9SparseSelE0EEEEEENSL_INS5_IJSC_SB_SB_EEENS5_IJSB_NSA_ILi0EEES1N_EEEEENS5_IJNS4_10UnderscoreES1Q_S1Q_EEEEENS4_23SM90_TMA_LOAD_MULTICASTENS4_14ComposedLayoutINS4_7SwizzleILi3ELi4ELi3EEENS4_25smem_sparse_ptr_flag_bitsILi2ELi16EEENSL_INS5_IJNS5_IJSB_SR_EEENS5_IJSC_SH_EEEEEENS5_IJNS5_IJS1N_SI_EEESO_EEEEEEEvNS4_8identityENS4_13SM90_TMA_LOADENS1U_IS1W_NS4_18smem_ptr_flag_bitsILi16EEENSL_INS5_IJSR_SH_EEENS5_IJSH_SB_EEEEEEEvS26_EENS_8epilogue10collective6detail29Sm90TmaWarpSpecializedAdapterINS2G_15DefaultEpilogueIfNS5_IJSB_llEEES2K_NS2F_6thread17LinearCombinationIfLi1EffLNS2L_9ScaleType4KindE0ELNS_15FloatRoundStyleE2EfEENS1_15EpilogueDefaultEEEEEvvEEEEvNT_6ParamsE)
        /*0014*/ 	.word	0x00000000


	//----- nvinfo : EIATTR_MIN_STACK_SIZE
	.align		4
.L_14:
        /*0018*/ 	.byte	0x04, 0x12
        /*001a*/ 	.short	(.L_16 - .L_15)
	.align		4
.L_15:
        /*001c*/ 	.word	index@(_ZN7cutlass13device_kernelINS_4gemm6kernel13GemmUniversalIN4cute5tupleIJiiiiEEENS1_10collective13CollectiveMmaINS1_40MainloopSm90TmaGmmaWarpSpecializedSparseILi4ENS5_IJNS4_1CILi1EEENSA_ILi2EEESB_EEENS1_35KernelTmaWarpSpecializedCooperativeEEENS5_IJNSA_ILi256EEENSA_ILi64EEENSA_ILi128EEEEEENS_6half_tENS5_IJNS4_6LayoutINS5_IJiNS5_IJSC_iEEEiEEENS5_IJlNS5_IJSB_SC_EEElEEEEENSL_INS5_IJNS5_IJNS5_IJNSA_ILi8EEESC_NSA_ILi4EEEEEEiEEENS5_IJNS5_IJNSA_ILi16EEESC_SS_EEEiEEEiEEENS5_IJNS5_IJNS5_IJSI_SV_NSA_ILi2048EEEEEENSA_ILi8192EEEEEENS5_IJNS5_IJSB_NSA_ILi1024EEENSA_ILi32EEEEEElEEElEEEEEEEESK_NS5_IJlSB_lEEENS4_8TiledMMAINS4_8MMA_AtomIJNS4_4SM904GMMA6SPARSE26GMMA_64x64x32_F32F16F16_SSILNS1E_5MajorE0ELS1H_0ELNS1E_7ScaleInE1ELS1I_1ELNS1E_9SparseSelE0EEEEEENSL_INS5_IJSC_SB_SB_EEENS5_IJSB_NSA_ILi0EEES1N_EEEEENS5_IJNS4_10UnderscoreES1Q_S1Q_EEEEENS4_23SM90_TMA_LOAD_MULTICASTENS4_14ComposedLayoutINS4_7SwizzleILi3ELi4ELi3EEENS4_25smem_sparse_ptr_flag_bitsILi2ELi16EEENSL_INS5_IJNS5_IJSB_SR_EEENS5_IJSC_SH_EEEEEENS5_IJNS5_IJS1N_SI_EEESO_EEEEEEEvNS4_8identityENS4_13SM90_TMA_LOADENS1U_IS1W_NS4_18smem_ptr_flag_bitsILi16EEENSL_INS5_IJSR_SH_EEENS5_IJSH_SB_EEEEEEEvS26_EENS_8epilogue10collective6detail29Sm90TmaWarpSpecializedAdapterINS2G_15DefaultEpilogueIfNS5_IJSB_llEEES2K_NS2F_6thread17LinearCombinationIfLi1EffLNS2L_9ScaleType4KindE0ELNS_15FloatRoundStyleE2EfEENS1_15EpilogueDefaultEEEEEvvEEEEvNT_6ParamsE)
        /*0020*/ 	.word	0x00000000
.L_16:


//--------------------- .nv.compat                --------------------------
	.section	.nv.compat,"",@"SHT_CUDA_COMPAT_INFO"
	.align	4
        /*0000*/ 	.byte	0x02, 0x09, 0x01, 0x00, 0x02, 0x02, 0x04, 0x00, 0x02, 0x05, 0x05, 0x00, 0x03, 0x07, 0x01, 0x01
        /*0010*/ 	.byte	0x02, 0x03, 0x01, 0x00, 0x02, 0x06, 0x01, 0x00, 0x04, 0x0b, 0x08, 0x00, 0x00, 0x00, 0x00, 0x00
        /*0020*/ 	.byte	0x00, 0x00, 0x00, 0x00


//--------------------- .nv.info._ZN7cutlass13device_kernelINS_4gemm6kernel13GemmUniversalIN4cute5tupleIJiiiiEEENS1_10collective13CollectiveMmaINS1_40MainloopSm90TmaGmmaWarpSpecializedSparseILi4ENS5_IJNS4_1CILi1EEENSA_ILi2EEESB_EEENS1_35KernelTmaWarpSpecializedCooperativeEEENS5_IJNSA_ILi256EEENSA_ILi64EEENSA_ILi128EEEEEENS_6half_tENS5_IJNS4_6LayoutINS5_IJiNS5_IJSC_iEEEiEEENS5_IJlNS5_IJSB_SC_EEElEEEEENSL_INS5_IJNS5_IJNS5_IJNSA_ILi8EEESC_NSA_ILi4EEEEEEiEEENS5_IJNS5_IJNSA_ILi16EEESC_SS_EEEiEEEiEEENS5_IJNS5_IJNS5_IJSI_SV_NSA_ILi2048EEEEEENSA_ILi8192EEEEEENS5_IJNS5_IJSB_NSA_ILi1024EEENSA_ILi32EEEEEElEEElEEEEEEEESK_NS5_IJlSB_lEEENS4_8TiledMMAINS4_8MMA_AtomIJNS4_4SM904GMMA6SPARSE26GMMA_64x64x32_F32F16F16_SSILNS1E_5MajorE0ELS1H_0ELNS1E_7ScaleInE1ELS1I_1ELNS1E_9SparseSelE0EEEEEENSL_INS5_IJSC_SB_SB_EEENS5_IJSB_NSA_ILi0EEES1N_EEEEENS5_IJNS4_10UnderscoreES1Q_S1Q_EEEEENS4_23SM90_TMA_LOAD_MULTICASTENS4_14ComposedLayoutINS4_7SwizzleILi3ELi4ELi3EEENS4_25smem_sparse_ptr_flag_bitsILi2ELi16EEENSL_INS5_IJNS5_IJSB_SR_EEENS5_IJSC_SH_EEEEEENS5_IJNS5_IJS1N_SI_EEESO_EEEEEEEvNS4_8identityENS4_13SM90_TMA_LOADENS1U_IS1W_NS4_18smem_ptr_flag_bitsILi16EEENSL_INS5_IJSR_SH_EEENS5_IJSH_SB_EEEEEEEvS26_EENS_8epilogue10collective6detail29Sm90TmaWarpSpecializedAdapterINS2G_15DefaultEpilogueIfNS5_IJSB_llEEES2K_NS2F_6thread17LinearCombinationIfLi1EffLNS2L_9ScaleType4KindE0ELNS_15FloatRoundStyleE2EfEENS1_15EpilogueDefaultEEEEEvvEEEEvNT_6ParamsE --------------------------
	.section	.nv.info._ZN7cutlass13device_kernelINS_4gemm6kernel13GemmUniversalIN4cute5tupleIJiiiiEEENS1_10collective13CollectiveMmaINS1_40MainloopSm90TmaGmmaWarpSpecializedSparseILi4ENS5_IJNS4_1CILi1EEENSA_ILi2EEESB_EEENS1_35KernelTmaWarpSpecializedCooperativeEEENS5_IJNSA_ILi256EEENSA_ILi64EEENSA_ILi128EEEEEENS_6half_tENS5_IJNS4_6LayoutINS5_IJiNS5_IJSC_iEEEiEEENS5_IJlNS5_IJSB_SC_EEElEEEEENSL_INS5_IJNS5_IJNS5_IJNSA_ILi8EEESC_NSA_ILi4EEEEEEiEEENS5_IJNS5_IJNSA_ILi16EEESC_SS_EEEiEEEiEEENS5_IJNS5_IJNS5_IJSI_SV_NSA_ILi2048EEEEEENSA_ILi8192EEEEEENS5_IJNS5_IJSB_NSA_ILi1024EEENSA_ILi32EEEEEElEEElEEEEEEEESK_NS5_IJlSB_lEEENS4_8TiledMMAINS4_8MMA_AtomIJNS4_4SM904GMMA6SPARSE26GMMA_64x64x32_F32F16F16_SSILNS1E_5MajorE0ELS1H_0ELNS1E_7ScaleInE1ELS1I_1ELNS1E_9SparseSelE0EEEEEENSL_INS5_IJSC_SB_SB_EEENS5_IJSB_NSA_ILi0EEES1N_EEEEENS5_IJNS4_10UnderscoreES1Q_S1Q_EEEEENS4_23SM90_TMA_LOAD_MULTICASTENS4_14ComposedLayoutINS4_7SwizzleILi3ELi4ELi3EEENS4_25smem_sparse_ptr_flag_bitsILi2ELi16EEENSL_INS5_IJNS5_IJSB_SR_EEENS5_IJSC_SH_EEEEEENS5_IJNS5_IJS1N_SI_EEESO_EEEEEEEvNS4_8identityENS4_13SM90_TMA_LOADENS1U_IS1W_NS4_18smem_ptr_flag_bitsILi16EEENSL_INS5_IJSR_SH_EEENS5_IJSH_SB_EEEEEEEvS26_EENS_8epilogue10collective6detail29Sm90TmaWarpSpecializedAdapterINS2G_15DefaultEpilogueIfNS5_IJSB_llEEES2K_NS2F_6thread17LinearCombinationIfLi1EffLNS2L_9ScaleType4KindE0ELNS_15FloatRoundStyleE2EfEENS1_15EpilogueDefaultEEEEEvvEEEEvNT_6ParamsE,"",@"SHT_CUDA_INFO"
	.sectionflags	@""
	.align	4


	//----- nvinfo : EIATTR_CUDA_API_VERSION
	.align		4
        /*0000*/ 	.byte	0x04, 0x37
        /*0002*/ 	.short	(.L_18 - .L_17)
.L_17:
        /*0004*/ 	.word	0x00000082


	//----- nvinfo : EIATTR_KPARAM_INFO
	.align		4
.L_18:
        /*0008*/ 	.byte	0x04, 0x17
        /*000a*/ 	.short	(.L_20 - .L_19)
.L_19:
        /*000c*/ 	.word	0x00000000
        /*0010*/ 	.short	0x0000
        /*0012*/ 	.short	0x0070
        /*0014*/ 	.byte	0x00, 0xf0, 0x01, 0x14


	//----- nvinfo : EIATTR_SPARSE_MMA_MASK
	.align		4
.L_20:
        /*0018*/ 	.byte	0x03, 0x50
        /*001a*/ 	.short	0x0002


	//----- nvinfo : EIATTR_MAXREG_COUNT
	.align		4
        /*001c*/ 	.byte	0x03, 0x1b
        /*001e*/ 	.short	0x00a8


	//----- nvinfo : EIATTR_NUM_BARRIERS
	.align		4
        /*0020*/ 	.byte	0x02, 0x4c
        /*0022*/ 	.byte	0x01
	.zero		1


	//----- nvinfo : EIATTR_MERCURY_ISA_VERSION
	.align		4
        /*0024*/ 	.byte	0x03, 0x5f
        /*0026*/ 	.short	0x0101


	//----- nvinfo : EIATTR_INT_WARP_WIDE_INSTR_OFFSETS
	.align		4
        /*0028*/ 	.byte	0x04, 0x31
        /*002a*/ 	.short	(.L_22 - .L_21)


	//   ....[0]....
.L_21:
        /*002c*/ 	.word	0x00000560


	//   ....[1]....
        /*0030*/ 	.word	0x00000580


	//   ....[2]....
        /*0034*/ 	.word	0x000006d0


	//----- nvinfo : EIATTR_COOP_GROUP_MASK_REGIDS
	.align		4
.L_22:
        /*0038*/ 	.byte	0x04, 0x29
        /*003a*/ 	.short	(.L_24 - .L_23)


	//   ....[0]....
.L_23:
        /*003c*/ 	.word	0xffffffff


	//   ....[1]....
        /*0040*/ 	.word	0xffffffff


	//   ....[2]....
        /*0044*/ 	.word	0xffffffff


	//   ....[3]....
        /*0048*/ 	.word	0xffffffff


	//   ....[4]....
        /*004c*/ 	.word	0xffffffff


	//   ....[5]....
        /*0050*/ 	.word	0xffffffff


	//----- nvinfo : EIATTR_COOP_GROUP_INSTR_OFFSETS
	.align		4
.L_24:
        /*0054*/ 	.byte	0x04, 0x28
        /*0056*/ 	.short	(.L_26 - .L_25)


	//   ....[0]....
.L_25:
        /*0058*/ 	.word	0x00000060


	//   ....[1]....
        /*005c*/ 	.word	0x00000070


	//   ....[2]....
        /*0060*/ 	.word	0x000001c0


	//   ....[3]....
        /*0064*/ 	.word	0x000003d0


	//   ....[4]....
        /*0068*/ 	.word	0x000007c0


	//   ....[5]....
        /*006c*/ 	.word	0x00001280


	//----- nvinfo : EIATTR_REG_RECONFIG
	.align		4
.L_26:
        /*0070*/ 	.byte	0x01, 0x54
	.zero		2


	//----- nvinfo : EIATTR_MBARRIER_INSTR_OFFSETS
	.align		4
        /*0074*/ 	.byte	0x04, 0x39
        /*0076*/ 	.short	(.L_28 - .L_27)


	//   ....[0]....
.L_27:
        /*0078*/ 	.word	0x00000340
        /*007c*/ 	.word	0x000000ff
        /*0080*/ 	.word	0x00000000
        /*0084*/ 	.short	0x0100
        /*0086*/ 	.byte	0x0a
	.zero		1


	//   ....[1]....
        /*0088*/ 	.word	0x00000350
        /*008c*/ 	.word	0x000000ff
        /*0090*/ 	.word	0x00000020
        /*0094*/ 	.short	0x0100
        /*0096*/ 	.byte	0x0a
	.zero		1


	//   ....[2]....
        /*0098*/ 	.word	0x00000360
        /*009c*/ 	.word	0x000000ff
        /*00a0*/ 	.word	0x00000008
        /*00a4*/ 	.short	0x0100
        /*00a6*/ 	.byte	0x0a
	.zero		1


	//   ....[3]....
        /*00a8*/ 	.word	0x00000370
        /*00ac*/ 	.word	0x000000ff
        /*00b0*/ 	.word	0x00000028
        /*00b4*/ 	.short	0x0100
        /*00b6*/ 	.byte	0x0a
	.zero		1


	//   ....[4]....
        /*00b8*/ 	.word	0x00000380
        /*00bc*/ 	.word	0x000000ff
        /*00c0*/ 	.word	0x00000010
        /*00c4*/ 	.short	0x0100
        /*00c6*/ 	.byte	0x0a
	.zero		1


	//   ....[5]....
        /*00c8*/ 	.word	0x00000390
        /*00cc*/ 	.word	0x000000ff
        /*00d0*/ 	.word	0x00000030
        /*00d4*/ 	.short	0x0100
        /*00d6*/ 	.byte	0x0a
	.zero		1


	//   ....[6]....
        /*00d8*/ 	.word	0x000003a0
        /*00dc*/ 	.word	0x000000ff
        /*00e0*/ 	.word	0x00000018
        /*00e4*/ 	.short	0x0100
        /*00e6*/ 	.byte	0x0a
	.zero		1


	//   ....[7]....
        /*00e8*/ 	.word	0x000003b0
        /*00ec*/ 	.word	0x000000ff
        /*00f0*/ 	.word	0x00000038
        /*00f4*/ 	.short	0x0100
        /*00f6*/ 	.byte	0x0a
	.zero		1


	//   ....[8]....
        /*00f8*/ 	.word	0x00000740
        /*00fc*/ 	.word	0x000000ff
        /*0100*/ 	.word	0x00000050
        /*0104*/ 	.short	0x0100
        /*0106*/ 	.byte	0x08
	.zero		1


	//   ....[9]....
        /*0108*/ 	.word	0x00000770
        /*010c*/ 	.word	0x000000ff
        /*0110*/ 	.word	0x00000058
        /*0114*/ 	.short	0x0100
        /*0116*/ 	.byte	0x08
	.zero		1


	//   ....[10]....
        /*0118*/ 	.word	0x000015d0
        /*011c*/ 	.word	0x000000ff
        /*0120*/ 	.word	0x00000000
        /*0124*/ 	.short	0x010a
        /*0126*/ 	.byte	0x0b
	.zero		1


	//   ....[11]....
        /*0128*/ 	.word	0x000016a0
        /*012c*/ 	.word	0x000000ff
        /*0130*/ 	.word	0x00000000
        /*0134*/ 	.short	0x010a
        /*0136*/ 	.byte	0x0b
	.zero		1


	//   ....[12]....
        /*0138*/ 	.word	0x000019e0
        /*013c*/ 	.word	0x0000000b
        /*0140*/ 	.word	0x00000000
        /*0144*/ 	.short	0x0101
        /*0146*/ 	.byte	0x3f
	.zero		1


	//   ....[13]....
        /*0148*/ 	.word	0x00007710
        /*014c*/ 	.word	0x0000000f
        /*0150*/ 	.word	0x00000020
        /*0154*/ 	.short	0x010a
        /*0156*/ 	.byte	0x3f
	.zero		1


	//   ....[14]....
        /*0158*/ 	.word	0x00007c30
        /*015c*/ 	.word	0x00000006
        /*0160*/ 	.word	0x00000058
        /*0164*/ 	.short	0x0101
        /*0166*/ 	.byte	0x3f
	.zero		1


	//   ....[15]....
        /*0168*/ 	.word	0x00008360
        /*016c*/ 	.word	0x00000005
        /*0170*/ 	.word	0x00000000
        /*0174*/ 	.short	0x010a
        /*0176*/ 	.byte	0x3f
	.zero		1


	//   ....[16]....
        /*0178*/ 	.word	0x000083e0
        /*017c*/ 	.word	0x00000007
        /*0180*/ 	.word	0x00000000
        /*0184*/ 	.short	0x010a
        /*0186*/ 	.byte	0x3f
	.zero		1


	//   ....[17]....
        /*0188*/ 	.word	0x00008470
        /*018c*/ 	.word	0x00000006
        /*0190*/ 	.word	0x00000000
        /*0194*/ 	.short	0x010a
        /*0196*/ 	.byte	0x3f
	.zero		1


	//   ....[18]....
        /*0198*/ 	.word	0x00008500
        /*019c*/ 	.word	0x00000003
        /*01a0*/ 	.word	0x00000000
        /*01a4*/ 	.short	0x010a
        /*01a6*/ 	.byte	0x3f
	.zero		1


	//   ....[19]....
        /*01a8*/ 	.word	0x00008570
        /*01ac*/ 	.word	0x0000000b
        /*01b0*/ 	.word	0x00000000
        /*01b4*/ 	.short	0x010a
        /*01b6*/ 	.byte	0x3f
	.zero		1


	//   ....[20]....
        /*01b8*/ 	.word	0x00008640
        /*01bc*/ 	.word	0x0000000f
        /*01c0*/ 	.word	0x00000020
        /*01c4*/ 	.short	0x010a
        /*01c6*/ 	.byte	0x3f
	.zero		1


	//   ....[21]....
        /*01c8*/ 	.word	0x00008710
        /*01cc*/ 	.word	0x00000005
        /*01d0*/ 	.word	0x00000000
        /*01d4*/ 	.short	0x010a
        /*01d6*/ 	.byte	0x3f
	.zero		1


	//   ....[22]....
        /*01d8*/ 	.word	0x00008760
        /*01dc*/ 	.word	0x00000007
        /*01e0*/ 	.word	0x00000000
        /*01e4*/ 	.short	0x010a
        /*01e6*/ 	.byte	0x3f
	.zero		1


	//   ....[23]....
        /*01e8*/ 	.word	0x000087b0
        /*01ec*/ 	.word	0x00000006
        /*01f0*/ 	.word	0x00000000
        /*01f4*/ 	.short	0x010a
        /*01f6*/ 	.byte	0x3f
	.zero		1


	//----- nvinfo : EIATTR_NUM_MBARRIERS
	.align		4
.L_28:
        /*01f8*/ 	.byte	0x03, 0x38
        /*01fa*/ 	.short	0x000a


	//----- nvinfo : EIATTR_EXIT_INSTR_OFFSETS
	.align		4
        /*01fc*/ 	.byte	0x04, 0x1c
        /*01fe*/ 	.short	(.L_30 - .L_29)


	//   ....[0]....
.L_29:
        /*0200*/ 	.word	0x00000950


	//   ....[1]....
        /*0204*/ 	.word	0x00001150


	//   ....[2]....
        /*0208*/ 	.word	0x00006dc0


	//   ....[3]....
        /*020c*/ 	.word	0x00007320


	//   ....[4]....
        /*0210*/ 	.word	0x00008550


	//----- nvinfo : EIATTR_MAX_THREADS
	.align		4
.L_30:
        /*0214*/ 	.byte	0x04, 0x05
        /*0216*/ 	.short	(.L_32 - .L_31)
.L_31:
        /*0218*/ 	.word	0x00000180
        /*021c*/ 	.word	0x00000001
        /*0220*/ 	.word	0x00000001


	//----- nvinfo : EIATTR_CRS_STACK_SIZE
	.align		4
.L_32:
        /*0224*/ 	.byte	0x04, 0x1e
        /*0226*/ 	.short	(.L_34 - .L_33)
.L_33:
        /*0228*/ 	.word	0x00000000


	//----- nvinfo : EIATTR_CBANK_PARAM_SIZE
	.align		4
.L_34:
        /*022c*/ 	.byte	0x03, 0x19
        /*022e*/ 	.short	0x0570


	//----- nvinfo : EIATTR_PARAM_CBANK
	.align		4
        /*0230*/ 	.byte	0x04, 0x0a
        /*0232*/ 	.short	(.L_36 - .L_35)
	.align		4
.L_35:
        /*0234*/ 	.word	index@(.nv.constant0._ZN7cutlass13device_kernelINS_4gemm6kernel13GemmUniversalIN4cute5tupleIJiiiiEEENS1_10collective13CollectiveMmaINS1_40MainloopSm90TmaGmmaWarpSpecializedSparseILi4ENS5_IJNS4_1CILi1EEENSA_ILi2EEESB_EEENS1_35KernelTmaWarpSpecializedCooperativeEEENS5_IJNSA_ILi256EEENSA_ILi64EEENSA_ILi128EEEEEENS_6half_tENS5_IJNS4_6LayoutINS5_IJiNS5_IJSC_iEEEiEEENS5_IJlNS5_IJSB_SC_EEElEEEEENSL_INS5_IJNS5_IJNS5_IJNSA_ILi8EEESC_NSA_ILi4EEEEEEiEEENS5_IJNS5_IJNSA_ILi16EEESC_SS_EEEiEEEiEEENS5_IJNS5_IJNS5_IJSI_SV_NSA_ILi2048EEEEEENSA_ILi8192EEEEEENS5_IJNS5_IJSB_NSA_ILi1024EEENSA_ILi32EEEEEElEEElEEEEEEEESK_NS5_IJlSB_lEEENS4_8TiledMMAINS4_8MMA_AtomIJNS4_4SM904GMMA6SPARSE26GMMA_64x64x32_F32F16F16_SSILNS1E_5MajorE0ELS1H_0ELNS1E_7ScaleInE1ELS1I_1ELNS1E_9SparseSelE0EEEEEENSL_INS5_IJSC_SB_SB_EEENS5_IJSB_NSA_ILi0EEES1N_EEEEENS5_IJNS4_10UnderscoreES1Q_S1Q_EEEEENS4_23SM90_TMA_LOAD_MULTICASTENS4_14ComposedLayoutINS4_7SwizzleILi3ELi4ELi3EEENS4_25smem_sparse_ptr_flag_bitsILi2ELi16EEENSL_INS5_IJNS5_IJSB_SR_EEENS5_IJSC_SH_EEEEEENS5_IJNS5_IJS1N_SI_EEESO_EEEEEEEvNS4_8identityENS4_13SM90_TMA_LOADENS1U_IS1W_NS4_18smem_ptr_flag_bitsILi16EEENSL_INS5_IJSR_SH_EEENS5_IJSH_SB_EEEEEEEvS26_EENS_8epilogue10collective6detail29Sm90TmaWarpSpecializedAdapterINS2G_15DefaultEpilogueIfNS5_IJSB_llEEES2K_NS2F_6thread17LinearCombinationIfLi1EffLNS2L_9ScaleType4KindE0ELNS_15FloatRoundStyleE2EfEENS1_15EpilogueDefaultEEEEEvvEEEEvNT_6ParamsE)
        /*0238*/ 	.short	0x0210
        /*023a*/ 	.short	0x0570


	//----- nvinfo : EIATTR_SW_WAR
	.align		4
.L_36:
        /*023c*/ 	.byte	0x04, 0x36
        /*023e*/ 	.short	(.L_38 - .L_37)
.L_37:
        /*0240*/ 	.word	0x00000008
.L_38:


//--------------------- .nv.callgraph             --------------------------
	.section	.nv.callgraph,"",@"SHT_CUDA_CALLGRAPH"
	.align	4
	.sectionentsize	8
	.align		4
        /*0000*/ 	.word	0x00000000
	.align		4
        /*0004*/ 	.word	0xffffffff
	.align		4
        /*0008*/ 	.word	0x00000000
	.align		4
        /*000c*/ 	.word	0xfffffffe
	.align		4
        /*0010*/ 	.word	0x00000000
	.align		4
        /*0014*/ 	.word	0xfffffffd
	.align		4
        /*0018*/ 	.word	0x00000000
	.align		4
        /*001c*/ 	.word	0xfffffffc


//--------------------- .nv.constant4             --------------------------
	.section	.nv.constant4,"a",@progbits
	.align	8
	.align		8
.nv.constant4:
        /*0000*/ 	.dword	_ZN39_INTERNAL_96a36cf9_4_k_cu_ed193a3b_27884cuda3std3__45__cpo5beginE
	.align		8
        /*0008*/ 	.dword	_ZN39_INTERNAL_96a36cf9_4_k_cu_ed193a3b_27884cuda3std3__45__cpo3endE
	.align		8
        /*0010*/ 	.dword	_ZN39_INTERNAL_96a36cf9_4_k_cu_ed193a3b_27884cuda3std3__45__cpo6cbeginE
	.align		8
        /*0018*/ 	.dword	_ZN39_INTERNAL_96a36cf9_4_k_cu_ed193a3b_27884cuda3std3__45__cpo4cendE
	.align		8
        /*0020*/ 	.dword	_ZN39_INTERNAL_96a36cf9_4_k_cu_ed193a3b_27884cuda3std3__441_GLOBAL__N__96a36cf9_4_k_cu_ed193a3b_27886ignoreE
	.align		8
        /*0028*/ 	.dword	_ZN39_INTERNAL_96a36cf9_4_k_cu_ed193a3b_27884cuda3std3__419piecewise_constructE
	.align		8
        /*0030*/ 	.dword	_ZN39_INTERNAL_96a36cf9_4_k_cu_ed193a3b_27884cuda3std3__48in_placeE
	.align		8
        /*0038*/ 	.dword	_ZN39_INTERNAL_96a36cf9_4_k_cu_ed193a3b_27884cuda3std6ranges3__45__cpo4swapE
	.align		8
        /*0040*/ 	.dword	_ZN39_INTERNAL_96a36cf9_4_k_cu_ed193a3b_27884cuda3std6ranges3__45__cpo9iter_moveE
	.align		8
        /*0048*/ 	.dword	_ZN39_INTERNAL_96a36cf9_4_k_cu_ed193a3b_27884cute7productE
	.align		8
        /*0050*/ 	.dword	_ZN39_INTERNAL_96a36cf9_4_k_cu_ed193a3b_27884cute1_E


//--------------------- .text._ZN7cutlass13device_kernelINS_4gemm6kernel13GemmUniversalIN4cute5tupleIJiiiiEEENS1_10collective13CollectiveMmaINS1_40MainloopSm90TmaGmmaWarpSpecializedSparseILi4ENS5_IJNS4_1CILi1EEENSA_ILi2EEESB_EEENS1_35KernelTmaWarpSpecializedCooperativeEEENS5_IJNSA_ILi256EEENSA_ILi64EEENSA_ILi128EEEEEENS_6half_tENS5_IJNS4_6LayoutINS5_IJiNS5_IJSC_iEEEiEEENS5_IJlNS5_IJSB_SC_EEElEEEEENSL_INS5_IJNS5_IJNS5_IJNSA_ILi8EEESC_NSA_ILi4EEEEEEiEEENS5_IJNS5_IJNSA_ILi16EEESC_SS_EEEiEEEiEEENS5_IJNS5_IJNS5_IJSI_SV_NSA_ILi2048EEEEEENSA_ILi8192EEEEEENS5_IJNS5_IJSB_NSA_ILi1024EEENSA_ILi32EEEEEElEEElEEEEEEEESK_NS5_IJlSB_lEEENS4_8TiledMMAINS4_8MMA_AtomIJNS4_4SM904GMMA6SPARSE26GMMA_64x64x32_F32F16F16_SSILNS1E_5MajorE0ELS1H_0ELNS1E_7ScaleInE1ELS1I_1ELNS1E_9SparseSelE0EEEEEENSL_INS5_IJSC_SB_SB_EEENS5_IJSB_NSA_ILi0EEES1N_EEEEENS5_IJNS4_10UnderscoreES1Q_S1Q_EEEEENS4_23SM90_TMA_LOAD_MULTICASTENS4_14ComposedLayoutINS4_7SwizzleILi3ELi4ELi3EEENS4_25smem_sparse_ptr_flag_bitsILi2ELi16EEENSL_INS5_IJNS5_IJSB_SR_EEENS5_IJSC_SH_EEEEEENS5_IJNS5_IJS1N_SI_EEESO_EEEEEEEvNS4_8identityENS4_13SM90_TMA_LOADENS1U_IS1W_NS4_18smem_ptr_flag_bitsILi16EEENSL_INS5_IJSR_SH_EEENS5_IJSH_SB_EEEEEEEvS26_EENS_8epilogue10collective6detail29Sm90TmaWarpSpecializedAdapterINS2G_15DefaultEpilogueIfNS5_IJSB_llEEES2K_NS2F_6thread17LinearCombinationIfLi1EffLNS2L_9ScaleType4KindE0ELNS_15FloatRoundStyleE2EfEENS1_15EpilogueDefaultEEEEEvvEEEEvNT_6ParamsE --------------------------
	.section	.text._ZN7cutlass13device_kernelINS_4gemm6kernel13GemmUniversalIN4cute5tupleIJiiiiEEENS1_10collective13CollectiveMmaINS1_40MainloopSm90TmaGmmaWarpSpecializedSparseILi4ENS5_IJNS4_1CILi1EEENSA_ILi2EEESB_EEENS1_35KernelTmaWarpSpecializedCooperativeEEENS5_IJNSA_ILi256EEENSA_ILi64EEENSA_ILi128EEEEEENS_6half_tENS5_IJNS4_6LayoutINS5_IJiNS5_IJSC_iEEEiEEENS5_IJlNS5_IJSB_SC_EEElEEEEENSL_INS5_IJNS5_IJNS5_IJNSA_ILi8EEESC_NSA_ILi4EEEEEEiEEENS5_IJNS5_IJNSA_ILi16EEESC_SS_EEEiEEEiEEENS5_IJNS5_IJNS5_IJSI_SV_NSA_ILi2048EEEEEENSA_ILi8192EEEEEENS5_IJNS5_IJSB_NSA_ILi1024EEENSA_ILi32EEEEEElEEElEEEEEEEESK_NS5_IJlSB_lEEENS4_8TiledMMAINS4_8MMA_AtomIJNS4_4SM904GMMA6SPARSE26GMMA_64x64x32_F32F16F16_SSILNS1E_5MajorE0ELS1H_0ELNS1E_7ScaleInE1ELS1I_1ELNS1E_9SparseSelE0EEEEEENSL_INS5_IJSC_SB_SB_EEENS5_IJSB_NSA_ILi0EEES1N_EEEEENS5_IJNS4_10UnderscoreES1Q_S1Q_EEEEENS4_23SM90_TMA_LOAD_MULTICASTENS4_14ComposedLayoutINS4_7SwizzleILi3ELi4ELi3EEENS4_25smem_sparse_ptr_flag_bitsILi2ELi16EEENSL_INS5_IJNS5_IJSB_SR_EEENS5_IJSC_SH_EEEEEENS5_IJNS5_IJS1N_SI_EEESO_EEEEEEEvNS4_8identityENS4_13SM90_TMA_LOADENS1U_IS1W_NS4_18smem_ptr_flag_bitsILi16EEENSL_INS5_IJSR_SH_EEENS5_IJSH_SB_EEEEEEEvS26_EENS_8epilogue10collective6detail29Sm90TmaWarpSpecializedAdapterINS2G_15DefaultEpilogueIfNS5_IJSB_llEEES2K_NS2F_6thread17LinearCombinationIfLi1EffLNS2L_9ScaleType4KindE0ELNS_15FloatRoundStyleE2EfEENS1_15EpilogueDefaultEEEEEvvEEEEvNT_6ParamsE,"ax",@progbits
	.align	128
.text._ZN7cutlass13device_kernelINS_4gemm6kernel13GemmUniversalIN4cute5tupleIJiiiiEEENS1_10collective13CollectiveMmaINS1_40MainloopSm90TmaGmmaWarpSpecializedSparseILi4ENS5_IJNS4_1CILi1EEENSA_ILi2EEESB_EEENS1_35KernelTmaWarpSpecializedCooperativeEEENS5_IJNSA_ILi256EEENSA_ILi64EEENSA_ILi128EEEEEENS_6half_tENS5_IJNS4_6LayoutINS5_IJiNS5_IJSC_iEEEiEEENS5_IJlNS5_IJSB_SC_EEElEEEEENSL_INS5_IJNS5_IJNS5_IJNSA_ILi8EEESC_NSA_ILi4EEEEEEiEEENS5_IJNS5_IJNSA_ILi16EEESC_SS_EEEiEEEiEEENS5_IJNS5_IJNS5_IJSI_SV_NSA_ILi2048EEEEEENSA_ILi8192EEEEEENS5_IJNS5_IJSB_NSA_ILi1024EEENSA_ILi32EEEEEElEEElEEEEEEEESK_NS5_IJlSB_lEEENS4_8TiledMMAINS4_8MMA_AtomIJNS4_4SM904GMMA6SPARSE26GMMA_64x64x32_F32F16F16_SSILNS1E_5MajorE0ELS1H_0ELNS1E_7ScaleInE1ELS1I_1ELNS1E_9SparseSelE0EEEEEENSL_INS5_IJSC_SB_SB_EEENS5_IJSB_NSA_ILi0EEES1N_EEEEENS5_IJNS4_10UnderscoreES1Q_S1Q_EEEEENS4_23SM90_TMA_LOAD_MULTICASTENS4_14ComposedLayoutINS4_7SwizzleILi3ELi4ELi3EEENS4_25smem_sparse_ptr_flag_bitsILi2ELi16EEENSL_INS5_IJNS5_IJSB_SR_EEENS5_IJSC_SH_EEEEEENS5_IJNS5_IJS1N_SI_EEESO_EEEEEEEvNS4_8identityENS4_13SM90_TMA_LOADENS1U_IS1W_NS4_18smem_ptr_flag_bitsILi16EEENSL_INS5_IJSR_SH_EEENS5_IJSH_SB_EEEEEEEvS26_EENS_8epilogue10collective6detail29Sm90TmaWarpSpecializedAdapterINS2G_15DefaultEpilogueIfNS5_IJSB_llEEES2K_NS2F_6thread17LinearCombinationIfLi1EffLNS2L_9ScaleType4KindE0ELNS_15FloatRoundStyleE2EfEENS1_15EpilogueDefaultEEEEEvvEEEEvNT_6ParamsE:
        .type           _ZN7cutlass13device_kernelINS_4gemm6kernel13GemmUniversalIN4cute5tupleIJiiiiEEENS1_10collective13CollectiveMmaINS1_40MainloopSm90TmaGmmaWarpSpecializedSparseILi4ENS5_IJNS4_1CILi1EEENSA_ILi2EEESB_EEENS1_35KernelTmaWarpSpecializedCooperativeEEENS5_IJNSA_ILi256EEENSA_ILi64EEENSA_ILi128EEEEEENS_6half_tENS5_IJNS4_6LayoutINS5_IJiNS5_IJSC_iEEEiEEENS5_IJlNS5_IJSB_SC_EEElEEEEENSL_INS5_IJNS5_IJNS5_IJNSA_ILi8EEESC_NSA_ILi4EEEEEEiEEENS5_IJNS5_IJNSA_ILi16EEESC_SS_EEEiEEEiEEENS5_IJNS5_IJNS5_IJSI_SV_NSA_ILi2048EEEEEENSA_ILi8192EEEEEENS5_IJNS5_IJSB_NSA_ILi1024EEENSA_ILi32EEEEEElEEElEEEEEEEESK_NS5_IJlSB_lEEENS4_8TiledMMAINS4_8MMA_AtomIJNS4_4SM904GMMA6SPARSE26GMMA_64x64x32_F32F16F16_SSILNS1E_5MajorE0ELS1H_0ELNS1E_7ScaleInE1ELS1I_1ELNS1E_9SparseSelE0EEEEEENSL_INS5_IJSC_SB_SB_EEENS5_IJSB_NSA_ILi0EEES1N_EEEEENS5_IJNS4_10UnderscoreES1Q_S1Q_EEEEENS4_23SM90_TMA_LOAD_MULTICASTENS4_14ComposedLayoutINS4_7SwizzleILi3ELi4ELi3EEENS4_25smem_sparse_ptr_flag_bitsILi2ELi16EEENSL_INS5_IJNS5_IJSB_SR_EEENS5_IJSC_SH_EEEEEENS5_IJNS5_IJS1N_SI_EEESO_EEEEEEEvNS4_8identityENS4_13SM90_TMA_LOADENS1U_IS1W_NS4_18smem_ptr_flag_bitsILi16EEENSL_INS5_IJSR_SH_EEENS5_IJSH_SB_EEEEEEEvS26_EENS_8epilogue10collective6detail29Sm90TmaWarpSpecializedAdapterINS2G_15DefaultEpilogueIfNS5_IJSB_llEEES2K_NS2F_6thread17LinearCombinationIfLi1EffLNS2L_9ScaleType4KindE0ELNS_15FloatRoundStyleE2EfEENS1_15EpilogueDefaultEEEEEvvEEEEvNT_6ParamsE,@function
        .size           _ZN7cutlass13device_kernelINS_4gemm6kernel13GemmUniversalIN4cute5tupleIJiiiiEEENS1_10collective13CollectiveMmaINS1_40MainloopSm90TmaGmmaWarpSpecializedSparseILi4ENS5_IJNS4_1CILi1EEENSA_ILi2EEESB_EEENS1_35KernelTmaWarpSpecializedCooperativeEEENS5_IJNSA_ILi256EEENSA_ILi64EEENSA_ILi128EEEEEENS_6half_tENS5_IJNS4_6LayoutINS5_IJiNS5_IJSC_iEEEiEEENS5_IJlNS5_IJSB_SC_EEElEEEEENSL_INS5_IJNS5_IJNS5_IJNSA_ILi8EEESC_NSA_ILi4EEEEEEiEEENS5_IJNS5_IJNSA_ILi16EEESC_SS_EEEiEEEiEEENS5_IJNS5_IJNS5_IJSI_SV_NSA_ILi2048EEEEEENSA_ILi8192EEEEEENS5_IJNS5_IJSB_NSA_ILi1024EEENSA_ILi32EEEEEElEEElEEEEEEEESK_NS5_IJlSB_lEEENS4_8TiledMMAINS4_8MMA_AtomIJNS4_4SM904GMMA6SPARSE26GMMA_64x64x32_F32F16F16_SSILNS1E_5MajorE0ELS1H_0ELNS1E_7ScaleInE1ELS1I_1ELNS1E_9SparseSelE0EEEEEENSL_INS5_IJSC_SB_SB_EEENS5_IJSB_NSA_ILi0EEES1N_EEEEENS5_IJNS4_10UnderscoreES1Q_S1Q_EEEEENS4_23SM90_TMA_LOAD_MULTICASTENS4_14ComposedLayoutINS4_7SwizzleILi3ELi4ELi3EEENS4_25smem_sparse_ptr_flag_bitsILi2ELi16EEENSL_INS5_IJNS5_IJSB_SR_EEENS5_IJSC_SH_EEEEEENS5_IJNS5_IJS1N_SI_EEESO_EEEEEEEvNS4_8identityENS4_13SM90_TMA_LOADENS1U_IS1W_NS4_18smem_ptr_flag_bitsILi16EEENSL_INS5_IJSR_SH_EEENS5_IJSH_SB_EEEEEEEvS26_EENS_8epilogue10collective6detail29Sm90TmaWarpSpecializedAdapterINS2G_15DefaultEpilogueIfNS5_IJSB_llEEES2K_NS2F_6thread17LinearCombinationIfLi1EffLNS2L_9ScaleType4KindE0ELNS_15FloatRoundStyleE2EfEENS1_15EpilogueDefaultEEEEEvvEEEEvNT_6ParamsE,(.L_x_188 - _ZN7cutlass13device_kernelINS_4gemm6kernel13GemmUniversalIN4cute5tupleIJiiiiEEENS1_10collective13CollectiveMmaINS1_40MainloopSm90TmaGmmaWarpSpecializedSparseILi4ENS5_IJNS4_1CILi1EEENSA_ILi2EEESB_EEENS1_35KernelTmaWarpSpecializedCooperativeEEENS5_IJNSA_ILi256EEENSA_ILi64EEENSA_ILi128EEEEEENS_6half_tENS5_IJNS4_6LayoutINS5_IJiNS5_IJSC_iEEEiEEENS5_IJlNS5_IJSB_SC_EEElEEEEENSL_INS5_IJNS5_IJNS5_IJNSA_ILi8EEESC_NSA_ILi4EEEEEEiEEENS5_IJNS5_IJNSA_ILi16EEESC_SS_EEEiEEEiEEENS5_IJNS5_IJNS5_IJSI_SV_NSA_ILi2048EEEEEENSA_ILi8192EEEEEENS5_IJNS5_IJSB_NSA_ILi1024EEENSA_ILi32EEEEEElEEElEEEEEEEESK_NS5_IJlSB_lEEENS4_8TiledMMAINS4_8MMA_AtomIJNS4_4SM904GMMA6SPARSE26GMMA_64x64x32_F32F16F16_SSILNS1E_5MajorE0ELS1H_0ELNS1E_7ScaleInE1ELS1I_1ELNS1E_9SparseSelE0EEEEEENSL_INS5_IJSC_SB_SB_EEENS5_IJSB_NSA_ILi0EEES1N_EEEEENS5_IJNS4_10UnderscoreES1Q_S1Q_EEEEENS4_23SM90_TMA_LOAD_MULTICASTENS4_14ComposedLayoutINS4_7SwizzleILi3ELi4ELi3EEENS4_25smem_sparse_ptr_flag_bitsILi2ELi16EEENSL_INS5_IJNS5_IJSB_SR_EEENS5_IJSC_SH_EEEEEENS5_IJNS5_IJS1N_SI_EEESO_EEEEEEEvNS4_8identityENS4_13SM90_TMA_LOADENS1U_IS1W_NS4_18smem_ptr_flag_bitsILi16EEENSL_INS5_IJSR_SH_EEENS5_IJSH_SB_EEEEEEEvS26_EENS_8epilogue10collective6detail29Sm90TmaWarpSpecializedAdapterINS2G_15DefaultEpilogueIfNS5_IJSB_llEEES2K_NS2F_6thread17LinearCombinationIfLi1EffLNS2L_9ScaleType4KindE0ELNS_15FloatRoundStyleE2EfEENS1_15EpilogueDefaultEEEEEvvEEEEvNT_6ParamsE)
        .other          _ZN7cutlass13device_kernelINS_4gemm6kernel13GemmUniversalIN4cute5tupleIJiiiiEEENS1_10collective13CollectiveMmaINS1_40MainloopSm90TmaGmmaWarpSpecializedSparseILi4ENS5_IJNS4_1CILi1EEENSA_ILi2EEESB_EEENS1_35KernelTmaWarpSpecializedCooperativeEEENS5_IJNSA_ILi256EEENSA_ILi64EEENSA_ILi128EEEEEENS_6half_tENS5_IJNS4_6LayoutINS5_IJiNS5_IJSC_iEEEiEEENS5_IJlNS5_IJSB_SC_EEElEEEEENSL_INS5_IJNS5_IJNS5_IJNSA_ILi8EEESC_NSA_ILi4EEEEEEiEEENS5_IJNS5_IJNSA_ILi16EEESC_SS_EEEiEEEiEEENS5_IJNS5_IJNS5_IJSI_SV_NSA_ILi2048EEEEEENSA_ILi8192EEEEEENS5_IJNS5_IJSB_NSA_ILi1024EEENSA_ILi32EEEEEElEEElEEEEEEEESK_NS5_IJlSB_lEEENS4_8TiledMMAINS4_8MMA_AtomIJNS4_4SM904GMMA6SPARSE26GMMA_64x64x32_F32F16F16_SSILNS1E_5MajorE0ELS1H_0ELNS1E_7ScaleInE1ELS1I_1ELNS1E_9SparseSelE0EEEEEENSL_INS5_IJSC_SB_SB_EEENS5_IJSB_NSA_ILi0EEES1N_EEEEENS5_IJNS4_10UnderscoreES1Q_S1Q_EEEEENS4_23SM90_TMA_LOAD_MULTICASTENS4_14ComposedLayoutINS4_7SwizzleILi3ELi4ELi3EEENS4_25smem_sparse_ptr_flag_bitsILi2ELi16EEENSL_INS5_IJNS5_IJSB_SR_EEENS5_IJSC_SH_EEEEEENS5_IJNS5_IJS1N_SI_EEESO_EEEEEEEvNS4_8identityENS4_13SM90_TMA_LOADENS1U_IS1W_NS4_18smem_ptr_flag_bitsILi16EEENSL_INS5_IJSR_SH_EEENS5_IJSH_SB_EEEEEEEvS26_EENS_8epilogue10collective6detail29Sm90TmaWarpSpecializedAdapterINS2G_15DefaultEpilogueIfNS5_IJSB_llEEES2K_NS2F_6thread17LinearCombinationIfLi1EffLNS2L_9ScaleType4KindE0ELNS_15FloatRoundStyleE2EfEENS1_15EpilogueDefaultEEEEEvvEEEEvNT_6ParamsE,@"STO_CUDA_ENTRY STV_DEFAULT"
_ZN7cutlass13device_kernelINS_4gemm6kernel13GemmUniversalIN4cute5tupleIJiiiiEEENS1_10collective13CollectiveMmaINS1_40MainloopSm90TmaGmmaWarpSpecializedSparseILi4ENS5_IJNS4_1CILi1EEENSA_ILi2EEESB_EEENS1_35KernelTmaWarpSpecializedCooperativeEEENS5_IJNSA_ILi256EEENSA_ILi64EEENSA_ILi128EEEEEENS_6half_tENS5_IJNS4_6LayoutINS5_IJiNS5_IJSC_iEEEiEEENS5_IJlNS5_IJSB_SC_EEElEEEEENSL_INS5_IJNS5_IJNS5_IJNSA_ILi8EEESC_NSA_ILi4EEEEEEiEEENS5_IJNS5_IJNSA_ILi16EEESC_SS_EEEiEEEiEEENS5_IJNS5_IJNS5_IJSI_SV_NSA_ILi2048EEEEEENSA_ILi8192EEEEEENS5_IJNS5_IJSB_NSA_ILi1024EEENSA_ILi32EEEEEElEEElEEEEEEEESK_NS5_IJlSB_lEEENS4_8TiledMMAINS4_8MMA_AtomIJNS4_4SM904GMMA6SPARSE26GMMA_64x64x32_F32F16F16_SSILNS1E_5MajorE0ELS1H_0ELNS1E_7ScaleInE1ELS1I_1ELNS1E_9SparseSelE0EEEEEENSL_INS5_IJSC_SB_SB_EEENS5_IJSB_NSA_ILi0EEES1N_EEEEENS5_IJNS4_10UnderscoreES1Q_S1Q_EEEEENS4_23SM90_TMA_LOAD_MULTICASTENS4_14ComposedLayoutINS4_7SwizzleILi3ELi4ELi3EEENS4_25smem_sparse_ptr_flag_bitsILi2ELi16EEENSL_INS5_IJNS5_IJSB_SR_EEENS5_IJSC_SH_EEEEEENS5_IJNS5_IJS1N_SI_EEESO_EEEEEEEvNS4_8identityENS4_13SM90_TMA_LOADENS1U_IS1W_NS4_18smem_ptr_flag_bitsILi16EEENSL_INS5_IJSR_SH_EEENS5_IJSH_SB_EEEEEEEvS26_EENS_8epilogue10collective6detail29Sm90TmaWarpSpecializedAdapterINS2G_15DefaultEpilogueIfNS5_IJSB_llEEES2K_NS2F_6thread17LinearCombinationIfLi1EffLNS2L_9ScaleType4KindE0ELNS_15FloatRoundStyleE2EfEENS1_15EpilogueDefaultEEEEEvvEEEEvNT_6ParamsE:
[----:B------:R-:W-:Y:S01]  /*0000*/  LDC R1, c[0x0][0x28] ;  /* 0x00000a00ff017b82 */ /* 0x000fe20000000800 */
[----:B------:R-:W0:Y:S01]  /*0010*/  S2R R4, SR_TID.X ;  /* 0x0000000000047919 */ /* 0x000e220000002100 */
[----:B------:R-:W-:Y:S01]  /*0020*/  ELECT P0, URZ, PT ;  /* 0x00000000003f782f */ /* 0x000fe20003800000 */
[----:B------:R-:W-:Y:S01]  /*0030*/  BSSY B0, `(.L_x_0) ;  /* 0x0000018000007945 */ /* 0x000fe20003800000 */
[--C-:B0-----:R-:W-:Y:S02]  /*0040*/  SHF.R.U32.HI R0, RZ, 0x5, R4.reuse ;  /* 0x00000005ff007819 */ /* 0x101fe40000011604 */
[----:B------:R-:W-:-:S03]  /*0050*/  SHF.R.U32.HI R7, RZ, 0x7, R4 ;  /* 0x00000007ff077819 */ /* 0x000fc60000011604 */
[----:B------:R-:W0:Y:S04]  /*0060*/  SHFL.IDX PT, R3, R0, RZ, 0x1f ;  /* 0x00001fff00037589 */ /* 0x000e2800000e0000 */
[----:B------:R-:W1:Y:S01]  /*0070*/  SHFL.IDX PT, R2, R7, RZ, 0x1f ;  /* 0x00001fff07027589 */ /* 0x000e6200000e0000 */
[----:B0-----:R-:W-:Y:S02]  /*0080*/  R2UR UR4, R3 ;  /* 0x00000000030472ca */ /* 0x001fe400000e0000 */
[----:B-1----:R-:W-:-:S11]  /*0090*/  R2UR UR8, R2 ;  /* 0x00000000020872ca */ /* 0x002fd600000e0000 */
[----:B------:R-:W-:Y:S02]  /*00a0*/  USHF.R.S32.HI UR5, URZ, 0x1f, UR4 ;  /* 0x0000001f3f057899 */ /* 0x000fe40008011404 */
[----:B------:R-:W-:Y:S02]  /*00b0*/  ISETP.NE.OR P0, PT, RZ, UR4, !P0 ;  /* 0x00000004ff007c0c */ /* 0x000fe4000c705670 */
[----:B------:R-:W-:-:S04]  /*00c0*/  ULEA.HI UR5, UR5, UR4, URZ, 0x2 ;  /* 0x0000000405057291 */ /* 0x000fc8000f8f103f */
[----:B------:R-:W-:-:S04]  /*00d0*/  ULOP3.LUT UR5, UR5, 0xfffffffc, URZ, 0xc0, !UPT ;  /* 0xfffffffc05057892 */ /* 0x000fc8000f8ec03f */
[----:B------:R-:W-:-:S03]  /*00e0*/  UIADD3 UR7, UR4, -UR5, URZ ;  /* 0x8000000504077290 */ /* 0x000fc6000fffe03f */
[----:B------:R-:W-:Y:S09]  /*00f0*/  @P0 BRA `(.L_x_1) ;  /* 0x00000000002c0947 */ /* 0x000ff20003800000 */
[----:B------:R-:W-:Y:S02]  /*0100*/  ULDC.64 UR4, c[0x0][0x198] ;  /* 0x0000660000047ab9 */ /* 0x000fe40000000a00 */
[----:B------:R-:W-:Y:S02]  /*0110*/  UIADD3 UR10, UP0, UR4, 0xf0, URZ ;  /* 0x000000f0040a7890 */ /* 0x000fe4000ff1e03f */
[----:B------:R-:W-:Y:S02]  /*0120*/  UIADD3 UR12, UP1, UR4, 0x1f0, URZ ;  /* 0x000001f0040c7890 */ /* 0x000fe4000ff3e03f */
[----:B------:R-:W-:Y:S02]  /*0130*/  UIADD3 UR4, UP2, UR4, 0x2f0, URZ ;  /* 0x000002f004047890 */ /* 0x000fe4000ff5e03f */
[----:B------:R-:W-:Y:S02]  /*0140*/  UIADD3.X UR11, URZ, UR5, URZ, UP0, !UPT ;  /* 0x000000053f0b7290 */ /* 0x000fe400087fe43f */
[----:B------:R-:W-:-:S02]  /*0150*/  UIADD3.X UR13, URZ, UR5, URZ, UP1, !UPT ;  /* 0x000000053f0d7290 */ /* 0x000fc40008ffe43f */
[----:B------:R-:W-:-:S05]  /*0160*/  UIADD3.X UR5, URZ, UR5, URZ, UP2, !UPT ;  /* 0x000000053f057290 */ /* 0x000fca00097fe43f */
[----:B------:R0:W-:Y:S02]  /*0170*/  UTMACCTL.PF [UR10] ;  /* 0x000000000a0079b9 */ /* 0x0001e40008040000 */
[----:B------:R0:W-:Y:S02]  /*0180*/  UTMACCTL.PF [UR12] ;  /* 0x000000000c0079b9 */ /* 0x0001e40008040000 */
[----:B------:R0:W-:Y:S02]  /*0190*/  UTMACCTL.PF [UR4] ;  /* 0x00000000040079b9 */ /* 0x0001e40008040000 */
[----:B0-----:R-:W-:Y:S01]  /*01a0*/  NOP ;  /* 0x0000000000007918 */ /* 0x001fe20000000000 */
.L_x_1:
[----:B------:R-:W-:Y:S05]  /*01b0*/  BSYNC B0 ;  /* 0x0000000000007941 */ /* 0x000fea0003800000 */
.L_x_0:
[----:B------:R-:W0:Y:S01]  /*01c0*/  SHFL.IDX PT, R2, R0, RZ, 0x1f ;  /* 0x00001fff00027589 */ /* 0x000e2200000e0000 */
[----:B------:R-:W-:Y:S01]  /*01d0*/  UISETP.NE.AND UP0, UPT, UR7, 0x3, UPT ;  /* 0x000000030700788c */ /* 0x000fe2000bf05270 */
[----:B------:R-:W-:Y:S01]  /*01e0*/  ISETP.NE.AND P2, PT, RZ, UR8, PT ;  /* 0x00000008ff007c0c */ /* 0x000fe2000bf45270 */
[----:B------:R-:W-:Y:S02]  /*01f0*/  UIADD3 UR11, UR8, -0x1, URZ ;  /* 0xffffffff080b7890 */ /* 0x000fe4000fffe03f */
[----:B------:R-:W-:Y:S02]  /*0200*/  UISETP.EQ.OR UP0, UPT, UR7, URZ, !UP0 ;  /* 0x0000003f0700728c */ /* 0x000fe4000c702670 */
[----:B------:R-:W-:Y:S02]  /*0210*/  UISETP.GE.U32.AND UP1, UPT, UR11, 0x2, UPT ;  /* 0x000000020b00788c */ /* 0x000fe4000bf26070 */
[----:B------:R-:W-:-:S04]  /*0220*/  UISETP.EQ.AND UP0, UPT, UR8, URZ, UP0 ;  /* 0x0000003f0800728c */ /* 0x000fc80008702270 */
[----:B------:R-:W-:-:S04]  /*0230*/  USEL UR6, URZ, 0x1, !UP0 ;  /* 0x000000013f067887 */ /* 0x000fc8000c000000 */
[----:B------:R-:W-:Y:S01]  /*0240*/  USEL UR6, UR6, 0x2, UP1 ;  /* 0x0000000206067887 */ /* 0x000fe20008800000 */
[----:B0-----:R-:W-:-:S13]  /*0250*/  ISETP.NE.AND P0, PT, R2, RZ, PT ;  /* 0x000000ff0200720c */ /* 0x001fda0003f05270 */
[----:B------:R-:W-:Y:S05]  /*0260*/  @P0 BRA `(.L_x_2) ;  /* 0x0000000000580947 */ /* 0x000fea0003800000 */
[----:B------:R-:W0:Y:S01]  /*0270*/  S2UR UR10, SR_CgaCtaId ;  /* 0x00000000000a79c3 */ /* 0x000e220000008800 */
[----:B------:R-:W-:Y:S01]  /*0280*/  UMOV UR4, 0x400 ;  /* 0x0000040000047882 */ /* 0x000fe20000000000 */
[----:B------:R-:W-:Y:S01]  /*0290*/  UMOV UR5, 0x1 ;  /* 0x0000000100057882 */ /* 0x000fe20000000000 */
[----:B------:R-:W-:Y:S01]  /*02a0*/  UMOV UR8, 0x4 ;  /* 0x0000000400087882 */ /* 0x000fe20000000000 */
[----:B------:R-:W-:Y:S01]  /*02b0*/  ELECT P0, URZ, PT ;  /* 0x00000000003f782f */ /* 0x000fe20003800000 */
[----:B------:R-:W-:-:S04]  /*02c0*/  UIADD3 UR8, -UR8, 0x100000, URZ ;  /* 0x0010000008087890 */ /* 0x000fc8000fffe13f */
[----:B------:R-:W-:Y:S02]  /*02d0*/  USHF.L.U32 UR9, UR8, 0xb, URZ ;  /* 0x0000000b08097899 */ /* 0x000fe4000800063f */
[----:B------:R-:W-:Y:S02]  /*02e0*/  USHF.L.U32 UR8, UR8, 0x1, URZ ;  /* 0x0000000108087899 */ /* 0x000fe4000800063f */
[----:B0-----:R-:W-:Y:S02]  /*02f0*/  ULEA UR10, UR10, UR4, 0x18 ;  /* 0x000000040a0a7291 */ /* 0x001fe4000f8ec03f */
[----:B------:R-:W-:-:S04]  /*0300*/  UIADD3 UR4, -UR5, 0x100000, URZ ;  /* 0x0010000005047890 */ /* 0x000fc8000fffe13f */
[----:B------:R-:W-:Y:S02]  /*0310*/  USHF.L.U32 UR5, UR4, 0xb, URZ ;  /* 0x0000000b04057899 */ /* 0x000fe4000800063f */
[----:B------:R-:W-:Y:S01]  /*0320*/  USHF.L.U32 UR4, UR4, 0x1, URZ ;  /* 0x0000000104047899 */ /* 0x000fe2000800063f */
[----:B------:R-:W0:Y:S11]  /*0330*/  FENCE.VIEW.ASYNC.S ;  /* 0x00000000000073c6 */ /* 0x000e360000000000 */
[----:B0-----:R0:W1:Y:S01]  /*0340*/  SYNCS.EXCH.64 URZ, [UR10], UR4 ;  /* 0x000000040a3f75b2 */ /* 0x0010620008000100 */
[----:B------:R0:W2:Y:S01]  /*0350*/  SYNCS.EXCH.64 URZ, [UR10+0x20], UR8 ;  /* 0x000020080a3f75b2 */ /* 0x0000a20008000100 */
[----:B------:R0:W3:Y:S01]  /*0360*/  SYNCS.EXCH.64 URZ, [UR10+0x8], UR4 ;  /* 0x000008040a3f75b2 */ /* 0x0000e20008000100 */
[----:B------:R0:W4:Y:S01]  /*0370*/  SYNCS.EXCH.64 URZ, [UR10+0x28], UR8 ;  /* 0x000028080a3f75b2 */ /* 0x0001220008000100 */
[----:B------:R0:W0:Y:S01]  /*0380*/  SYNCS.EXCH.64 URZ, [UR10+0x10], UR4 ;  /* 0x000010040a3f75b2 */ /* 0x0000220008000100 */
[----:B------:R0:W0:Y:S01]  /*0390*/  SYNCS.EXCH.64 URZ, [UR10+0x30], UR8 ;  /* 0x000030080a3f75b2 */ /* 0x0000220008000100 */
[----:B------:R0:W0:Y:S01]  /*03a0*/  SYNCS.EXCH.64 URZ, [UR10+0x18], UR4 ;  /* 0x000018040a3f75b2 */ /* 0x0000220008000100 */
[----:B------:R0:W0:Y:S01]  /*03b0*/  SYNCS.EXCH.64 URZ, [UR10+0x38], UR8 ;  /* 0x000038080a3f75b2 */ /* 0x0000220008000100 */
[----:B------:R-:W-:Y:S01]  /*03c0*/  NOP ;  /* 0x0000000000007918 */ /* 0x000fe20000000000 */
.L_x_2:
[----:B------:R-:W5:Y:S01]  /*03d0*/  SHFL.IDX PT, R0, R0, RZ, 0x1f ;  /* 0x00001fff00007589 */ /* 0x000f6200000e0000 */
[----:B------:R-:W-:Y:S01]  /*03e0*/  SHF.R.S32.HI R3, RZ, 0x1f, R4 ;  /* 0x0000001fff037819 */ /* 0x000fe20000011404 */
[----:B0-----:R-:W0:Y:S01]  /*03f0*/  S2UR UR10, SR_CTAID.X ;  /* 0x00000000000a79c3 */ /* 0x001e220000002500 */
[----:B------:R-:W-:Y:S01]  /*0400*/  ELECT P0, URZ, PT ;  /* 0x00000000003f782f */ /* 0x000fe20003800000 */
[----:B------:R-:W1:Y:S01]  /*0410*/  S2R R8, SR_CTAID.Y ;  /* 0x0000000000087919 */ /* 0x000e620000002600 */
[----:B------:R-:W-:Y:S01]  /*0420*/  LEA.HI R3, R3, R4, RZ, 0x7 ;  /* 0x0000000403037211 */ /* 0x000fe200078f38ff */
[----:B------:R-:W-:Y:S01]  /*0430*/  ULDC UR4, c[0x0][0x154] ;  /* 0x0000550000047ab9 */ /* 0x000fe20000000800 */
[----:B------:R-:W-:Y:S01]  /*0440*/  SHF.R.S32.HI R11, RZ, 0x1f, R2 ;  /* 0x0000001fff0b7819 */ /* 0x000fe20000011402 */
[----:B------:R-:W-:Y:S01]  /*0450*/  NOP ;  /* 0x0000000000007918 */ /* 0x000fe20000000000 */
[----:B------:R-:W-:Y:S01]  /*0460*/  LOP3.LUT R3, R3, 0xffffff80, RZ, 0xc0, !PT ;  /* 0xffffff8003037812 */ /* 0x000fe200078ec0ff */
[----:B------:R-:W2:Y:S01]  /*0470*/  LDC R19, c[0x0][0x148] ;  /* 0x00005200ff137b82 */ /* 0x000ea20000000800 */
[----:B------:R-:W-:Y:S01]  /*0480*/  LEA.HI R11, R11, R2, RZ, 0x2 ;  /* 0x000000020b0b7211 */ /* 0x000fe200078f10ff */
[----:B------:R-:W-:-:S02]  /*0490*/  NOP ;  /* 0x0000000000007918 */ /* 0x000fc40000000000 */
[----:B------:R-:W-:Y:S01]  /*04a0*/  IMAD.IADD R3, R4, 0x1, -R3 ;  /* 0x0000000104037824 */ /* 0x000fe200078e0a03 */
[----:B------:R-:W-:-:S03]  /*04b0*/  LOP3.LUT R11, R11, 0x3ffffffc, RZ, 0xc0, !PT ;  /* 0x3ffffffc0b0b7812 */ /* 0x000fc600078ec0ff */
[----:B------:R-:W3:Y:S01]  /*04c0*/  LDC R10, c[0x0][0x144] ;  /* 0x00005100ff0a7b82 */ /* 0x000ee20000000800 */
[----:B------:R-:W-:Y:S01]  /*04d0*/  SHF.R.S32.HI R6, RZ, 0x1f, R3 ;  /* 0x0000001fff067819 */ /* 0x000fe20000011403 */
[----:B------:R-:W-:-:S03]  /*04e0*/  IMAD.IADD R2, R2, 0x1, -R11 ;  /* 0x0000000102027824 */ /* 0x000fc600078e0a0b */
[----:B------:R-:W-:Y:S02]  /*04f0*/  LEA.HI R6, R6, R3, RZ, 0x3 ;  /* 0x0000000306067211 */ /* 0x000fe400078f18ff */
[----:B-----5:R-:W-:Y:S01]  /*0500*/  ISETP.NE.OR P0, PT, R0, RZ, !P0 ;  /* 0x000000ff0000720c */ /* 0x020fe20004705670 */
[----:B------:R-:W5:Y:S01]  /*0510*/  LDC R11, c[0x0][0x140] ;  /* 0x00005000ff0b7b82 */ /* 0x000f620000000800 */
[--C-:B------:R-:W-:Y:S02]  /*0520*/  SHF.R.S32.HI R0, RZ, 0x3, R6.reuse ;  /* 0x00000003ff007819 */ /* 0x100fe40000011406 */
[----:B------:R-:W-:-:S04]  /*0530*/  SHF.R.S32.HI R5, RZ, 0x1f, R6 ;  /* 0x0000001fff057819 */ /* 0x000fc80000011406 */
[----:B------:R-:W-:Y:S02]  /*0540*/  LEA.HI R5, R5, R0, RZ, 0x2 ;  /* 0x0000000005057211 */ /* 0x000fe400078f10ff */
[----:B-1----:R-:W-:-:S03]  /*0550*/  I2FP.F32.U32 R6, R8 ;  /* 0x0000000800067245 */ /* 0x002fc60000201000 */
[----:B------:R-:W-:Y:S01]  /*0560*/  VOTEU.ALL UP0, P0 ;  /* 0x00000000003f7886 */ /* 0x000fe20000000000 */
[----:B------:R-:W-:Y:S01]  /*0570*/  LOP3.LUT R5, R5, 0xfffffffc, RZ, 0xc0, !PT ;  /* 0xfffffffc05057812 */ /* 0x000fe200078ec0ff */
[----:B------:R-:W-:Y:S01]  /*0580*/  VOTEU.ALL UP1, P0 ;  /* 0x00000000003f7886 */ /* 0x000fe20000020000 */
[----:B------:R-:W-:Y:S01]  /*0590*/  FMUL R6, R6, UR4 ;  /* 0x0000000406067c20 */ /* 0x000fe20008400000 */
[----:B------:R-:W-:Y:S01]  /*05a0*/  ULDC UR4, c[0x0][0x150] ;  /* 0x0000540000047ab9 */ /* 0x000fe20000000800 */
[----:B------:R-:W1:Y:S01]  /*05b0*/  @!UP0 S2UR UR9, SR_CgaCtaId ;  /* 0x00000000000989c3 */ /* 0x000e620000008800 */
[----:B------:R-:W-:Y:S01]  /*05c0*/  IMAD.IADD R5, R0, 0x1, -R5 ;  /* 0x0000000100057824 */ /* 0x000fe200078e0a05 */
[----:B0-----:R-:W-:Y:S01]  /*05d0*/  I2FP.F32.U32 R0, UR10 ;  /* 0x0000000a00007c45 */ /* 0x001fe20008201000 */
[----:B------:R0:W4:Y:S01]  /*05e0*/  F2I.U32.TRUNC.NTZ R12, R6 ;  /* 0x00000006000c7305 */ /* 0x000122000020f000 */
[----:B------:R-:W-:Y:S01]  /*05f0*/  @!UP0 UMOV UR8, 0x400 ;  /* 0x0000040000088882 */ /* 0x000fe20000000000 */
[----:B------:R-:W-:-:S02]  /*0600*/  IMAD R2, R2, 0x4, R5 ;  /* 0x0000000402027824 */ /* 0x000fc400078e0205 */
[----:B------:R-:W-:Y:S01]  /*0610*/  FMUL R0, R0, UR4 ;  /* 0x0000000400007c20 */ /* 0x000fe20008400000 */
[----:B------:R-:W-:Y:S01]  /*0620*/  UMOV UR4, 0x20 ;  /* 0x0000002000047882 */ /* 0x000fe20000000000 */
[----:B------:R-:W-:Y:S01]  /*0630*/  IMAD.SHL.U32 R5, R2, 0x4, RZ ;  /* 0x0000000402057824 */ /* 0x000fe200078e00ff */
[----:B------:R-:W-:-:S04]  /*0640*/  @!UP0 UIADD3 UR4, -UR4, 0x100000, URZ ;  /* 0x0010000004048890 */ /* 0x000fc8000fffe13f */
[----:B------:R-:W-:Y:S02]  /*0650*/  @!UP0 USHF.L.U32 UR5, UR4, 0xb, URZ ;  /* 0x0000000b04058899 */ /* 0x000fe4000800063f */
[----:B------:R-:W-:Y:S01]  /*0660*/  @!UP0 USHF.L.U32 UR4, UR4, 0x1, URZ ;  /* 0x0000000104048899 */ /* 0x000fe2000800063f */
[----:B-----5:R-:W-:Y:S01]  /*0670*/  ISETP.EQ.U32.AND P3, PT, R11, 0x1, PT ;  /* 0x000000010b00780c */ /* 0x020fe20003f62070 */
[----:B------:R-:W5:Y:S01]  /*0680*/  F2I.U32.TRUNC.NTZ R0, R0 ;  /* 0x0000000000007305 */ /* 0x000f62000020f000 */
[----:B0-----:R-:W-:Y:S01]  /*0690*/  LOP3.LUT R6, R2, 0xc, R5, 0x78, !PT ;  /* 0x0000000c02067812 */ /* 0x001fe200078e7805 */
[----:B----4-:R-:W-:-:S04]  /*06a0*/  IMAD.MOV R18, RZ, RZ, -R12 ;  /* 0x000000ffff127224 */ /* 0x010fc800078e0a0c */
[----:B--2---:R-:W-:Y:S01]  /*06b0*/  IMAD R5, R19, R18, R8 ;  /* 0x0000001213057224 */ /* 0x004fe200078e0208 */
[----:B-1----:R-:W-:Y:S01]  /*06c0*/  @!UP0 ULEA UR8, UR9, UR8, 0x18 ;  /* 0x0000000809088291 */ /* 0x002fe2000f8ec03f */
[----:B------:R-:W-:Y:S01]  /*06d0*/  VOTEU.ALL UP0, P0 ;  /* 0x00000000003f7886 */ /* 0x000fe20000000000 */
[----:B------:R-:W-:Y:S01]  /*06e0*/  LOP3.LUT P0, RZ, R3, 0x7, RZ, 0xc0, !PT ;  /* 0x0000000703ff7812 */ /* 0x000fe2000780c0ff */
[----:B-----5:R-:W-:Y:S01]  /*06f0*/  IMAD.MOV R13, RZ, RZ, -R0 ;  /* 0x000000ffff0d7224 */ /* 0x020fe200078e0a00 */
[----:B------:R-:W-:Y:S02]  /*0700*/  ISETP.NE.AND P1, PT, R5, R6, PT ;  /* 0x000000060500720c */ /* 0x000fe40003f25270 */
[----:B------:R-:W-:Y:S01]  /*0710*/  ISETP.LT.U32.AND P0, PT, R6, 0x2, !P0 ;  /* 0x000000020600780c */ /* 0x000fe20004701070 */
[----:B---3--:R-:W-:Y:S01]  /*0720*/  IMAD R10, R10, R13, UR10 ;  /* 0x0000000a0a0a7e24 */ /* 0x008fe2000f8e020d */
[----:B------:R-:W0:Y:S04]  /*0730*/  FENCE.VIEW.ASYNC.S ;  /* 0x00000000000073c6 */ /* 0x000e280000000000 */
[----:B0-----:R0:W1:Y:S01]  /*0740*/  @!UP0 SYNCS.EXCH.64 URZ, [UR8+0x50], UR4 ;  /* 0x00005004083f85b2 */ /* 0x0010620008000100 */
[----:B------:R-:W-:-:S04]  /*0750*/  ISETP.EQ.OR P1, PT, R10, RZ, !P1 ;  /* 0x000000ff0a00720c */ /* 0x000fc80004f22670 */
[----:B------:R-:W-:Y:S01]  /*0760*/  PLOP3.LUT P0, PT, P0, P1, PT, 0x80, 0x0 ;  /* 0x000000000000781c */ /* 0x000fe20000703070 */
[----:B------:R0:W2:Y:S01]  /*0770*/  @!UP1 SYNCS.EXCH.64 URZ, [UR8+0x58], UR4 ;  /* 0x00005804083f95b2 */ /* 0x0000a20008000100 */
[----:B------:R-:W-:Y:S01]  /*0780*/  NOP ;  /* 0x0000000000007918 */ /* 0x000fe20000000000 */
[----:B------:R-:W-:Y:S10]  /*0790*/  @!P3 BRA `(.L_x_3) ;  /* 0x000000000008b947 */ /* 0x000ff40003800000 */
[----:B-12---:R-:W-:Y:S01]  /*07a0*/  UCGABAR_ARV ;  /* 0x00000000000079c7 */ /* 0x006fe20008000000 */
[----:B------:R-:W-:Y:S05]  /*07b0*/  BRA `(.L_x_4) ;  /* 0x0000000000047947 */ /* 0x000fea0003800000 */
.L_x_3:
[----:B-12---:R-:W-:Y:S01]  /*07c0*/  NOP ;  /* 0x0000000000007918 */ /* 0x006fe20000000000 */
.L_x_4:
[----:B------:R-:W1:Y:S01]  /*07d0*/  LDC R0, c[0x0][0x75c] ;  /* 0x0001d700ff007b82 */ /* 0x000e620000000800 */
[----:B------:R-:W-:Y:S01]  /*07e0*/  IMAD.U32 R2, RZ, RZ, UR10 ;  /* 0x0000000aff027e24 */ /* 0x000fe2000f8e00ff */
[----:B------:R-:W-:Y:S01]  /*07f0*/  LOP3.LUT R130, R130, 0xffffefff, RZ, 0xc0, !PT ;  /* 0xffffefff82827812 */ /* 0x000fe200078ec0ff */
[----:B------:R-:W-:Y:S01]  /*0800*/  IMAD.MOV.U32 R3, RZ, RZ, RZ ;  /* 0x000000ffff037224 */ /* 0x000fe200078e00ff */
[----:B-1----:R-:W-:-:S13]  /*0810*/  ISETP.NE.AND P4, PT, R0, 0x1, PT ;  /* 0x000000010000780c */ /* 0x002fda0003f85270 */
[----:B------:R-:W1:Y:S01]  /*0820*/  @P4 LDC R15, c[0x0][0x10] ;  /* 0x00000400ff0f4b82 */ /* 0x000e620000000800 */
[----:B------:R-:W-:Y:S01]  /*0830*/  @P4 IMAD.MOV.U32 R9, RZ, RZ, RZ ;  /* 0x000000ffff094224 */ /* 0x000fe200078e00ff */
[----:B------:R-:W-:Y:S01]  /*0840*/  @P4 LOP3.LUT R130, R130, 0x1000, RZ, 0xfc, !PT ;  /* 0x0000100082824812 */ /* 0x000fe200078efcff */
[----:B------:R-:W-:-:S05]  /*0850*/  @P4 IMAD.MOV.U32 R5, RZ, RZ, RZ ;  /* 0x000000ffff054224 */ /* 0x000fca00078e00ff */
[----:B------:R-:W2:Y:S01]  /*0860*/  @!P4 LDC R13, c[0x0][0xc] ;  /* 0x00000300ff0dcb82 */ /* 0x000ea20000000800 */
[----:B-1----:R-:W-:-:S04]  /*0870*/  @P4 IMAD.WIDE.U32 R14, R15, UR10, R8 ;  /* 0x0000000a0f0e4c25 */ /* 0x002fc8000f8e0008 */
[----:B--2---:R-:W-:-:S04]  /*0880*/  @!P4 IMAD.WIDE.U32 R12, R8, R13, R2 ;  /* 0x0000000d080cc225 */ /* 0x004fc800078e0002 */
[----:B------:R-:W-:Y:S02]  /*0890*/  @P4 IMAD.MOV.U32 R2, RZ, RZ, R14 ;  /* 0x000000ffff024224 */ /* 0x000fe400078e000e */
[----:B------:R-:W-:Y:S02]  /*08a0*/  @P4 IMAD.IADD R3, R15, 0x1, R5 ;  /* 0x000000010f034824 */ /* 0x000fe400078e0205 */
[----:B------:R-:W-:Y:S02]  /*08b0*/  @!P4 IMAD.MOV.U32 R2, RZ, RZ, R12 ;  /* 0x000000ffff02c224 */ /* 0x000fe400078e000c */
[----:B------:R-:W-:Y:S01]  /*08c0*/  @!P4 IMAD.MOV.U32 R3, RZ, RZ, R13 ;  /* 0x000000ffff03c224 */ /* 0x000fe200078e000d */
[----:B------:R-:W-:Y:S06]  /*08d0*/  @!P3 BRA `(.L_x_5) ;  /* 0x00000000000cb947 */ /* 0x000fec0003800000 */
[----:B------:R-:W-:Y:S01]  /*08e0*/  UCGABAR_WAIT ;  /* 0x0000000000007dc7 */ /* 0x000fe20008000000 */
[----:B------:R-:W-:Y:S01]  /*08f0*/  CCTL.IVALL ;  /* 0x00000000ff00798f */ /* 0x000fe20002000000 */
[----:B------:R-:W-:Y:S05]  /*0900*/  BRA `(.L_x_6) ;  /* 0x0000000000047947 */ /* 0x000fea0003800000 */
.L_x_5:
[----:B------:R-:W-:Y:S06]  /*0910*/  BAR.SYNC.DEFER_BLOCKING 0x0 ;  /* 0x0000000000007b1d */ /* 0x000fec0000010000 */
.L_x_6:
[----:B------:R-:W-:Y:S05]  /*0920*/  @!P2 BRA `(.L_x_7) ;  /* 0x000000640028a947 */ /* 0x000fea0003800000 */
[----:B------:R-:W-:-:S06]  /*0930*/  UISETP.GT.U32.AND UP0, UPT, UR11, 0x1, UPT ;  /* 0x000000010b00788c */ /* 0x000fcc000bf04070 */
[----:B------:R-:W-:-:S13]  /*0940*/  PLOP3.LUT P1, PT, PT, PT, UP0, 0x80, 0x0 ;  /* 0x000000000000781c */ /* 0x000fda0003f2f008 */
[----:B0-----:R-:W-:Y:S05]  /*0950*/  @P1 EXIT ;  /* 0x000000000000194d */ /* 0x001fea0003800000 */
[----:B------:R-:W-:Y:S01]  /*0960*/  ULDC.64 UR4, c[0x0][0x750] ;  /* 0x0001d40000047ab9 */ /* 0x000fe20000000a00 */
[----:B------:R-:W-:Y:S01]  /*0970*/  PRMT R11, RZ, 0x7610, R11 ;  /* 0x00007610ff0b7816 */ /* 0x000fe2000000000b */
[----:B------:R-:W-:Y:S01]  /*0980*/  IMAD.MOV.U32 R12, RZ, RZ, -0x1 ;  /* 0xffffffffff0c7424 */ /* 0x000fe200078e00ff */
[----:B------:R-:W-:Y:S01]  /*0990*/  ISETP.GE.U32.AND P1, PT, R2, UR4, PT ;  /* 0x0000000402007c0c */ /* 0x000fe2000bf26070 */
[----:B------:R-:W-:Y:S02]  /*09a0*/  IMAD.MOV.U32 R13, RZ, RZ, -0x1 ;  /* 0xffffffffff0d7424 */ /* 0x000fe400078e00ff */
[----:B------:R-:W-:Y:S01]  /*09b0*/  IMAD.MOV.U32 R5, RZ, RZ, -0x1 ;  /* 0xffffffffff057424 */ /* 0x000fe200078e00ff */
[----:B------:R-:W-:-:S13]  /*09c0*/  ISETP.GE.U32.AND.EX P1, PT, R3, UR5, PT, P1 ;  /* 0x0000000503007c0c */ /* 0x000fda000bf26110 */
[----:B------:R-:W-:Y:S05]  /*09d0*/  @P1 BRA `(.L_x_8) ;  /* 0x00000004002c1947 */ /* 0x000fea0003800000 */
[----:B------:R-:W0:Y:S01]  /*09e0*/  LDC.64 R20, c[0x0][0x728] ;  /* 0x0001ca00ff147b82 */ /* 0x000e220000000a00 */
[----:B------:R-:W-:Y:S02]  /*09f0*/  IMAD.MOV.U32 R12, RZ, RZ, R2 ;  /* 0x000000ffff0c7224 */ /* 0x000fe400078e0002 */
[----:B------:R-:W-:-:S05]  /*0a00*/  IMAD.MOV.U32 R13, RZ, RZ, R3 ;  /* 0x000000ffff0d7224 */ /* 0x000fca00078e0003 */
[----:B------:R-:W1:Y:S08]  /*0a10*/  LDC R22, c[0x0][0x730] ;  /* 0x0001cc00ff167b82 */ /* 0x000e700000000800 */
[----:B------:R-:W2:Y:S01]  /*0a20*/  LDC.64 R24, c[0x0][0x720] ;  /* 0x0001c800ff187b82 */ /* 0x000ea20000000a00 */
[----:B0-----:R-:W-:-:S04]  /*0a30*/  ISETP.NE.U32.AND P1, PT, R20, RZ, PT ;  /* 0x000000ff1400720c */ /* 0x001fc80003f25070 */
[----:B------:R-:W-:-:S13]  /*0a40*/  ISETP.NE.AND.EX P1, PT, R21, RZ, PT, P1 ;  /* 0x000000ff1500720c */ /* 0x000fda0003f25310 */
[----:B-12---:R-:W-:Y:S05]  /*0a50*/  @!P1 BRA `(.L_x_9) ;  /* 0x0000000000289947 */ /* 0x006fea0003800000 */
[----:B------:R-:W0:Y:S02]  /*0a60*/  LDC R5, c[0x0][0x734] ;  /* 0x0001cd00ff057b82 */ /* 0x000e240000000800 */
[----:B0-----:R-:W-:-:S05]  /*0a70*/  IADD3 R5, P1, R2, R5, RZ ;  /* 0x0000000502057210 */ /* 0x001fca0007f3e0ff */
[----:B------:R-:W-:-:S04]  /*0a80*/  IMAD.X R11, RZ, RZ, R3, P1 ;  /* 0x000000ffff0b7224 */ /* 0x000fc800008e0603 */
[----:B------:R-:W-:-:S04]  /*0a90*/  IMAD.WIDE.U32 R12, R11, R20, RZ ;  /* 0x000000140b0c7225 */ /* 0x000fc800078e00ff */
[----:B------:R-:W-:-:S04]  /*0aa0*/  IMAD.WIDE.U32 R14, P1, R5, R21, R12 ;  /* 0x00000015050e7225 */ /* 0x000fc8000782000c */
[----:B------:R-:W-:-:S04]  /*0ab0*/  IMAD.WIDE.U32 R12, R5, R20, RZ ;  /* 0x00000014050c7225 */ /* 0x000fc800078e00ff */
[----:B------:R-:W-:Y:S01]  /*0ac0*/  IMAD.X R17, RZ, RZ, RZ, P1 ;  /* 0x000000ffff117224 */ /* 0x000fe200008e06ff */
[----:B------:R-:W-:Y:S01]  /*0ad0*/  IADD3 RZ, P1, R13, R14, RZ ;  /* 0x0000000e0dff7210 */ /* 0x000fe20007f3e0ff */
[----:B------:R-:W-:-:S04]  /*0ae0*/  IMAD.MOV.U32 R16, RZ, RZ, R15 ;  /* 0x000000ffff107224 */ /* 0x000fc800078e000f */
[----:B------:R-:W-:-:S08]  /*0af0*/  IMAD.WIDE.U32.X R12, R11, R21, R16, P1 ;  /* 0x000000150b0c7225 */ /* 0x000fd000008e0410 */
.L_x_9:
[----:B------:R-:W0:Y:S01]  /*0b00*/  LDC.64 R28, c[0x0][0x740] ;  /* 0x0001d000ff1c7b82 */ /* 0x000e220000000a00 */
[--C-:B------:R-:W-:Y:S01]  /*0b10*/  SHF.R.U64 R27, R12, R22, R13.reuse ;  /* 0x000000160c1b7219 */ /* 0x100fe2000000120d */
[----:B------:R-:W-:Y:S01]  /*0b20*/  IMAD R31, R19, R18, R8 ;  /* 0x00000012131f7224 */ /* 0x000fe200078e0208 */
[----:B------:R-:W-:Y:S01]  /*0b30*/  SHF.R.U32.HI R5, RZ, R22, R13 ;  /* 0x00000016ff057219 */ /* 0x000fe2000001160d */
[----:B------:R-:W-:Y:S01]  /*0b40*/  IMAD.MOV.U32 R19, RZ, RZ, 0x1 ;  /* 0x00000001ff137424 */ /* 0x000fe200078e00ff */
[----:B------:R-:W-:-:S03]  /*0b50*/  IADD3 R9, P1, RZ, -R27, RZ ;  /* 0x8000001bff097210 */ /* 0x000fc60007f3e0ff */
[----:B------:R-:W1:Y:S02]  /*0b60*/  LDC R20, c[0x0][0x718] ;  /* 0x0001c600ff147b82 */ /* 0x000e640000000800 */
[----:B------:R-:W-:Y:S02]  /*0b70*/  IMAD.X R5, RZ, RZ, ~R5, P1 ;  /* 0x000000ffff057224 */ /* 0x000fe400008e0e05 */
[----:B------:R-:W-:-:S04]  /*0b80*/  IMAD.WIDE.U32 R12, R9, R24, R2 ;  /* 0x00000018090c7225 */ /* 0x000fc800078e0002 */
[----:B------:R-:W2:Y:S01]  /*0b90*/  LDC R22, c[0x0][0x708] ;  /* 0x0001c200ff167b82 */ /* 0x000ea20000000800 */
[----:B------:R-:W-:Y:S02]  /*0ba0*/  IMAD R14, R5, R24, RZ ;  /* 0x00000018050e7224 */ /* 0x000fe400078e02ff */
[----:B------:R-:W-:Y:S02]  /*0bb0*/  IMAD.MOV.U32 R5, RZ, RZ, -0x1 ;  /* 0xffffffffff057424 */ /* 0x000fe400078e00ff */
[----:B------:R-:W-:-:S03]  /*0bc0*/  IMAD R9, R9, R25, R14 ;  /* 0x0000001909097224 */ /* 0x000fc600078e020e */
[----:B------:R-:W3:Y:S01]  /*0bd0*/  LDC R26, c[0x0][0x758] ;  /* 0x0001d600ff1a7b82 */ /* 0x000ee20000000800 */
[----:B------:R-:W-:Y:S01]  /*0be0*/  IMAD.IADD R9, R13, 0x1, R9 ;  /* 0x000000010d097824 */ /* 0x000fe200078e0209 */
[----:B0-----:R-:W-:-:S04]  /*0bf0*/  ISETP.NE.U32.AND P1, PT, R28, RZ, PT ;  /* 0x000000ff1c00720c */ /* 0x001fc80003f25070 */
[----:B------:R-:W-:Y:S02]  /*0c00*/  ISETP.NE.AND.EX P1, PT, R29, RZ, PT, P1 ;  /* 0x000000ff1d00720c */ /* 0x000fe40003f25310 */
[----:B------:R-:W0:Y:S01]  /*0c10*/  LDC R24, c[0x0][0x700] ;  /* 0x0001c000ff187b82 */ /* 0x000e220000000800 */
[-CC-:B-1----:R-:W-:Y:S02]  /*0c20*/  SHF.R.U64 R16, R12, R20.reuse, R9.reuse ;  /* 0x000000140c107219 */ /* 0x182fe40000001209 */
[----:B------:R-:W-:-:S05]  /*0c30*/  SHF.R.U32.HI R9, RZ, R20, R9 ;  /* 0x00000014ff097219 */ /* 0x000fca0000011609 */
[----:B------:R-:W1:Y:S01]  /*0c40*/  LDC R21, c[0x0][0x748] ;  /* 0x0001d200ff157b82 */ /* 0x000e620000000800 */
[-CC-:B--2---:R-:W-:Y:S02]  /*0c50*/  SHF.R.U64 R20, R16, R22.reuse, R9.reuse ;  /* 0x0000001610147219 */ /* 0x184fe40000001209 */
[----:B------:R-:W-:-:S05]  /*0c60*/  SHF.R.U32.HI R9, RZ, R22, R9 ;  /* 0x00000016ff097219 */ /* 0x000fca0000011609 */
[----:B------:R-:W2:Y:S01]  /*0c70*/  LDC R23, c[0x0][0x738] ;  /* 0x0001ce00ff177b82 */ /* 0x000ea20000000800 */
[-CC-:B---3--:R-:W-:Y:S02]  /*0c80*/  SHF.R.U64 R18, R20, R26.reuse, R9.reuse ;  /* 0x0000001a14127219 */ /* 0x188fe40000001209 */
[-C--:B------:R-:W-:Y:S02]  /*0c90*/  SHF.L.U32 R5, R5, R26.reuse, RZ ;  /* 0x0000001a05057219 */ /* 0x080fe400000006ff */
[----:B------:R-:W-:Y:S01]  /*0ca0*/  SHF.R.U32.HI R9, RZ, R26, R9 ;  /* 0x0000001aff097219 */ /* 0x000fe20000011609 */
[----:B------:R-:W-:Y:S01]  /*0cb0*/  IMAD.MOV.U32 R8, RZ, RZ, R18 ;  /* 0x000000ffff087224 */ /* 0x000fe200078e0012 */
[----:B------:R-:W-:Y:S01]  /*0cc0*/  LOP3.LUT R11, RZ, R5, RZ, 0x33, !PT ;  /* 0x00000005ff0b7212 */ /* 0x000fe200078e33ff */
[----:B------:R-:W3:Y:S01]  /*0cd0*/  LDC R25, c[0x0][0x710] ;  /* 0x0001c400ff197b82 */ /* 0x000ee20000000800 */
[----:B------:R-:W-:Y:S05]  /*0ce0*/  @!P1 BRA `(.L_x_10) ;  /* 0x0000000000289947 */ /* 0x000fea0003800000 */
[----:B------:R-:W4:Y:S02]  /*0cf0*/  LDC R5, c[0x0][0x74c] ;  /* 0x0001d300ff057b82 */ /* 0x000f240000000800 */
[----:B----4-:R-:W-:-:S05]  /*0d00*/  IADD3 R5, P1, R18, R5, RZ ;  /* 0x0000000512057210 */ /* 0x010fca0007f3e0ff */
        /* <DEDUP_REMOVED lines=8> */
.L_x_10:
[----:B-1----:R-:W-:Y:S02]  /*0d90*/  SHF.R.U64 R9, R8, R21, R9 ;  /* 0x0000001508097219 */ /* 0x002fe40000001209 */
[----:B------:R-:W-:Y:S01]  /*0da0*/  LOP3.LUT R8, R20, R11, RZ, 0xc0, !PT ;  /* 0x0000000b14087212 */ /* 0x000fe200078ec0ff */
[----:B0-----:R-:W-:Y:S01]  /*0db0*/  VIADD R11, R24, 0xffffffff ;  /* 0xffffffff180b7836 */ /* 0x001fe20000000000 */
[----:B------:R-:W-:Y:S01]  /*0dc0*/  SHF.L.U32 R5, R19, R26, RZ ;  /* 0x0000001a13057219 */ /* 0x000fe200000006ff */
[----:B------:R-:W-:Y:S01]  /*0dd0*/  IMAD.MOV R12, RZ, RZ, -R9 ;  /* 0x000000ffff0c7224 */ /* 0x000fe200078e0a09 */
[----:B------:R-:W-:Y:S02]  /*0de0*/  SEL R10, R10, R31, !P4 ;  /* 0x0000001f0a0a7207 */ /* 0x000fe40006000000 */
[----:B------:R-:W-:Y:S01]  /*0df0*/  LOP3.LUT R11, R16, R11, RZ, 0xc0, !PT ;  /* 0x0000000b100b7212 */ /* 0x000fe200078ec0ff */
[----:B------:R-:W-:Y:S02]  /*0e00*/  IMAD R9, R5, R9, R8 ;  /* 0x0000000905097224 */ /* 0x000fe400078e0208 */
[----:B--2---:R-:W-:-:S02]  /*0e10*/  IMAD R5, R12, R23, R18 ;  /* 0x000000170c057224 */ /* 0x004fc400078e0212 */
[----:B---3--:R-:W-:Y:S02]  /*0e20*/  IMAD R10, R9, R25, R10 ;  /* 0x00000019090a7224 */ /* 0x008fe400078e020a */
[----:B------:R-:W-:Y:S02]  /*0e30*/  IMAD R5, R5, R24, R11 ;  /* 0x0000001805057224 */ /* 0x000fe400078e020b */
[----:B------:R-:W-:-:S03]  /*0e40*/  IMAD.MOV.U32 R8, RZ, RZ, 0x1 ;  /* 0x00000001ff087424 */ /* 0x000fc600078e00ff */
[----:B------:R-:W-:Y:S02]  /*0e50*/  SEL R13, R5, R10, !P4 ;  /* 0x0000000a050d7207 */ /* 0x000fe40006000000 */
[----:B------:R-:W-:Y:S01]  /*0e60*/  SEL R12, R10, R5, !P4 ;  /* 0x000000050a0c7207 */ /* 0x000fe20006000000 */
[----:B------:R-:W-:Y:S01]  /*0e70*/  IMAD.MOV.U32 R5, RZ, RZ, R27 ;  /* 0x000000ffff057224 */ /* 0x000fe200078e001b */
[----:B------:R-:W-:-:S07]  /*0e80*/  PRMT R11, R8, 0x7610, R11 ;  /* 0x00007610080b7816 */ /* 0x000fce000000000b */
.L_x_8:
[----:B------:R-:W-:-:S08]  /*0e90*/  NOP ;  /* 0x0000000000007918 */ /* 0x000fd00000000000 */
[----:B------:R-:W0:Y:S02]  /*0ea0*/  USETMAXREG.TRY_ALLOC.CTAPOOL UP0, 0xe8 ;  /* 0x000000e8000079c8 */ /* 0x000e240008000600 */
[----:B0-----:R-:W-:-:S13]  /*0eb0*/  PLOP3.LUT P1, PT, PT, PT, UP0, 0x80, 0x0 ;  /* 0x000000000000781c */ /* 0x001fda0003f2f008 */
[----:B------:R-:W-:Y:S05]  /*0ec0*/  @!P1 BRA `(.L_x_8) ;  /* 0xfffffffc00f09947 */ /* 0x000fea000383ffff */
[----:B------:R-:W-:Y:S01]  /*0ed0*/  ULDC.64 UR4, c[0x0][0x698] ;  /* 0x0001a60000047ab9 */ /* 0x000fe20000000a00 */
[----:B------:R-:W-:Y:S01]  /*0ee0*/  ULDC.64 UR16, c[0x0][0x208] ;  /* 0x0000820000107ab9 */ /* 0x000fe20000000a00 */
[----:B------:R-:W-:-:S04]  /*0ef0*/  ISETP.NE.U32.AND P1, PT, RZ, UR4, PT ;  /* 0x00000004ff007c0c */ /* 0x000fc8000bf25070 */
[----:B------:R-:W-:-:S13]  /*0f00*/  ISETP.NE.AND.EX P1, PT, RZ, UR5, PT, P1 ;  /* 0x00000005ff007c0c */ /* 0x000fda000bf25310 */
[----:B------:R-:W-:Y:S05]  /*0f10*/  @!P1 BRA `(.L_x_11) ;  /* 0x00000000001c9947 */ /* 0x000fea0003800000 */
[----:B------:R-:W0:Y:S02]  /*0f20*/  LDC.64 R8, c[0x0][0x698] ;  /* 0x0001a600ff087b82 */ /* 0x000e240000000a00 */
[----:B0-----:R-:W2:Y:S02]  /*0f30*/  LDG.E.64 R8, desc[UR16][R8.64] ;  /* 0x0000001008087981 */ /* 0x001ea4000c1e1b00 */
[----:B--2---:R-:W-:-:S04]  /*0f40*/  ISETP.NE.U32.AND P1, PT, R8, RZ, PT ;  /* 0x000000ff0800720c */ /* 0x004fc80003f25070 */
[----:B------:R-:W-:-:S13]  /*0f50*/  ISETP.NE.AND.EX P1, PT, R9, RZ, PT, P1 ;  /* 0x000000ff0900720c */ /* 0x000fda0003f25310 */
[----:B------:R-:W-:Y:S05]  /*0f60*/  @!P1 BRA `(.L_x_11) ;  /* 0x0000000000089947 */ /* 0x000fea0003800000 */
[----:B------:R0:W5:Y:S01]  /*0f70*/  LD.E R94, desc[UR16][R8.64] ;  /* 0x00000010085e7980 */ /* 0x000162000c101900 */
[----:B------:R-:W-:Y:S05]  /*0f80*/  BRA `(.L_x_12) ;  /* 0x0000000000207947 */ /* 0x000fea0003800000 */
.L_x_11:
[----:B------:R-:W-:Y:S02]  /*0f90*/  ULDC.64 UR4, c[0x0][0x688] ;  /* 0x0001a20000047ab9 */ /* 0x000fe40000000a00 */
[----:B------:R-:W-:-:S04]  /*0fa0*/  ISETP.NE.U32.AND P1, PT, RZ, UR4, PT ;  /* 0x00000004ff007c0c */ /* 0x000fc8000bf25070 */
[----:B------:R-:W-:-:S13]  /*0fb0*/  ISETP.NE.AND.EX P1, PT, RZ, UR5, PT, P1 ;  /* 0x00000005ff007c0c */ /* 0x000fda000bf25310 */
[----:B------:R-:W-:Y:S05]  /*0fc0*/  @!P1 BRA `(.L_x_13) ;  /* 0x00000000000c9947 */ /* 0x000fea0003800000 */
[----:B------:R-:W0:Y:S02]  /*0fd0*/  LDC.64 R94, c[0x0][0x688] ;  /* 0x0001a200ff5e7b82 */ /* 0x000e240000000a00 */
[----:B0-----:R1:W5:Y:S01]  /*0fe0*/  LDG.E R94, desc[UR16][R94.64] ;  /* 0x000000105e5e7981 */ /* 0x001362000c1e1900 */
[----:B------:R-:W-:Y:S05]  /*0ff0*/  BRA `(.L_x_12) ;  /* 0x0000000000047947 */ /* 0x000fea0003800000 */
.L_x_13:
[----:B------:R-:W2:Y:S02]  /*1000*/  LDC R94, c[0x0][0x680] ;  /* 0x0001a000ff5e7b82 */ /* 0x000ea40000000800 */
.L_x_12:
[----:B------:R-:W-:Y:S02]  /*1010*/  ULDC.64 UR4, c[0x0][0x6a0] ;  /* 0x0001a80000047ab9 */ /* 0x000fe40000000a00 */
[----:B------:R-:W-:-:S04]  /*1020*/  ISETP.NE.U32.AND P1, PT, RZ, UR4, PT ;  /* 0x00000004ff007c0c */ /* 0x000fc8000bf25070 */
[----:B------:R-:W-:-:S13]  /*1030*/  ISETP.NE.AND.EX P1, PT, RZ, UR5, PT, P1 ;  /* 0x00000005ff007c0c */ /* 0x000fda000bf25310 */
[----:B------:R-:W-:Y:S05]  /*1040*/  @!P1 BRA `(.L_x_14) ;  /* 0x00000000001c9947 */ /* 0x000fea0003800000 */
[----:B0-----:R-:W0:Y:S02]  /*1050*/  LDC.64 R8, c[0x0][0x6a0] ;  /* 0x0001a800ff087b82 */ /* 0x001e240000000a00 */
[----:B0-----:R-:W3:Y:S02]  /*1060*/  LDG.E.64 R8, desc[UR16][R8.64] ;  /* 0x0000001008087981 */ /* 0x001ee4000c1e1b00 */
[----:B---3--:R-:W-:-:S04]  /*1070*/  ISETP.NE.U32.AND P1, PT, R8, RZ, PT ;  /* 0x000000ff0800720c */ /* 0x008fc80003f25070 */
[----:B------:R-:W-:-:S13]  /*1080*/  ISETP.NE.AND.EX P1, PT, R9, RZ, PT, P1 ;  /* 0x000000ff0900720c */ /* 0x000fda0003f25310 */
[----:B------:R-:W-:Y:S05]  /*1090*/  @!P1 BRA `(.L_x_14) ;  /* 0x0000000000089947 */ /* 0x000fea0003800000 */
[----:B-1----:R0:W5:Y:S01]  /*10a0*/  LD.E R95, desc[UR16][R8.64] ;  /* 0x00000010085f7980 */ /* 0x002162000c101900 */
[----:B------:R-:W-:Y:S05]  /*10b0*/  BRA `(.L_x_15) ;  /* 0x0000000000207947 */ /* 0x000fea0003800000 */
.L_x_14:
[----:B------:R-:W-:Y:S02]  /*10c0*/  ULDC.64 UR4, c[0x0][0x690] ;  /* 0x0001a40000047ab9 */ /* 0x000fe40000000a00 */
[----:B------:R-:W-:-:S04]  /*10d0*/  ISETP.NE.U32.AND P1, PT, RZ, UR4, PT ;  /* 0x00000004ff007c0c */ /* 0x000fc8000bf25070 */
[----:B------:R-:W-:-:S13]  /*10e0*/  ISETP.NE.AND.EX P1, PT, RZ, UR5, PT, P1 ;  /* 0x00000005ff007c0c */ /* 0x000fda000bf25310 */
[----:B------:R-:W-:Y:S05]  /*10f0*/  @!P1 BRA `(.L_x_16) ;  /* 0x00000000000c9947 */ /* 0x000fea0003800000 */
[----:B0-----:R-:W1:Y:S02]  /*1100*/  LDC.64 R8, c[0x0][0x690] ;  /* 0x0001a400ff087b82 */ /* 0x001e640000000a00 */
[----:B-1----:R1:W5:Y:S01]  /*1110*/  LDG.E R95, desc[UR16][R8.64] ;  /* 0x00000010085f7981 */ /* 0x002362000c1e1900 */
[----:B------:R-:W-:Y:S05]  /*1120*/  BRA `(.L_x_15) ;  /* 0x0000000000047947 */ /* 0x000fea0003800000 */
.L_x_16:
[----:B-1----:R-:W3:Y:S02]  /*1130*/  LDC R95, c[0x0][0x684] ;  /* 0x0001a100ff5f7b82 */ /* 0x002ee40000000800 */
.L_x_15:
[----:B------:R-:W-:-:S13]  /*1140*/  LOP3.LUT P1, RZ, R11, 0xff, RZ, 0xc0, !PT ;  /* 0x000000ff0bff7812 */ /* 0x000fda000782c0ff */
[----:B------:R-:W-:Y:S05]  /*1150*/  @!P1 EXIT ;  /* 0x000000000000994d */ /* 0x000fea0003800000 */
[----:B------:R-:W-:Y:S01]  /*1160*/  ULDC UR4, c[0x0][0x28c] ;  /* 0x0000a30000047ab9 */ /* 0x000fe20000000800 */
[----:B------:R-:W-:Y:S02]  /*1170*/  ULOP3.LUT UR19, UR6, 0x1, URZ, 0xfc, !UPT ;  /* 0x0000000106137892 */ /* 0x000fe4000f8efc3f */
[----:B------:R-:W-:-:S04]  /*1180*/  UIADD3 UR4, UR4, 0x7f, URZ ;  /* 0x0000007f04047890 */ /* 0x000fc8000fffe03f */
[----:B------:R-:W-:-:S04]  /*1190*/  USHF.R.S32.HI UR5, URZ, 0x1f, UR4 ;  /* 0x0000001f3f057899 */ /* 0x000fc80008011404 */
[----:B------:R-:W-:-:S03]  /*11a0*/  ULEA.HI UR5, UR5, UR4, URZ, 0x7 ;  /* 0x0000000405057291 */ /* 0x000fc6000f8f383f */
[----:B------:R-:W-:Y:S01]  /*11b0*/  UMOV UR4, URZ ;  /* 0x0000003f00047c82 */ /* 0x000fe20008000000 */
[----:B------:R-:W-:-:S03]  /*11c0*/  USHF.R.S32.HI UR7, URZ, 0x7, UR5 ;  /* 0x000000073f077899 */ /* 0x000fc60008011405 */
[----:B------:R-:W-:-:S09]  /*11d0*/  UMOV UR5, URZ ;  /* 0x0000003f00057c82 */ /* 0x000fd20008000000 */
.L_x_153:
[----:B01----:R-:W-:Y:S02]  /*11e0*/  LOP3.LUT R8, R4, 0x80, RZ, 0xc0, !PT ;  /* 0x0000008004087812 */ /* 0x003fe400078ec0ff */
[----:B------:R-:W-:Y:S02]  /*11f0*/  CS2R R54, SRZ ;  /* 0x0000000000367805 */ /* 0x000fe4000001ff00 */
[----:B------:R-:W-:Y:S02]  /*1200*/  CS2R R56, SRZ ;  /* 0x0000000000387805 */ /* 0x000fe4000001ff00 */
[----:B------:R-:W-:Y:S02]  /*1210*/  CS2R R58, SRZ ;  /* 0x00000000003a7805 */ /* 0x000fe4000001ff00 */
[----:B------:R-:W-:Y:S02]  /*1220*/  SHF.R.U32.HI R9, RZ, 0x7, R8 ;  /* 0x00000007ff097819 */ /* 0x000fe40000011608 */
[----:B------:R-:W-:-:S02]  /*1230*/  CS2R R60, SRZ ;  /* 0x00000000003c7805 */ /* 0x000fc4000001ff00 */
[----:B------:R-:W-:Y:S02]  /*1240*/  VIMNMX R8, RZ, UR7, PT ;  /* 0x00000007ff087c48 */ /* 0x000fe4000bfe0100 */
[----:B------:R-:W-:Y:S02]  /*1250*/  CS2R R62, SRZ ;  /* 0x00000000003e7805 */ /* 0x000fe4000001ff00 */
[----:B------:R-:W-:Y:S02]  /*1260*/  CS2R R64, SRZ ;  /* 0x0000000000407805 */ /* 0x000fe4000001ff00 */
[----:B------:R-:W-:Y:S01]  /*1270*/  CS2R R66, SRZ ;  /* 0x0000000000427805 */ /* 0x000fe2000001ff00 */
[----:B------:R-:W0:Y:S01]  /*1280*/  SHFL.IDX PT, R9, R9, RZ, 0x1f ;  /* 0x00001fff09097589 */ /* 0x000e2200000e0000 */
[----:B------:R-:W-:Y:S02]  /*1290*/  IADD3 R8, -R8, UR7, RZ ;  /* 0x0000000708087c10 */ /* 0x000fe4000fffe1ff */
[----:B------:R-:W-:-:S02]  /*12a0*/  CS2R R68, SRZ ;  /* 0x0000000000447805 */ /* 0x000fc4000001ff00 */
[----:B------:R-:W-:Y:S02]  /*12b0*/  CS2R R70, SRZ ;  /* 0x0000000000467805 */ /* 0x000fe4000001ff00 */
[----:B------:R-:W-:Y:S02]  /*12c0*/  CS2R R72, SRZ ;  /* 0x0000000000487805 */ /* 0x000fe4000001ff00 */
[----:B------:R-:W-:Y:S02]  /*12d0*/  ISETP.GE.AND P1, PT, R8, 0x1, PT ;  /* 0x000000010800780c */ /* 0x000fe40003f26270 */
[----:B------:R-:W-:Y:S02]  /*12e0*/  CS2R R74, SRZ ;  /* 0x00000000004a7805 */ /* 0x000fe4000001ff00 */
[----:B------:R-:W-:Y:S02]  /*12f0*/  CS2R R76, SRZ ;  /* 0x00000000004c7805 */ /* 0x000fe4000001ff00 */
[----:B------:R-:W-:-:S02]  /*1300*/  CS2R R78, SRZ ;  /* 0x00000000004e7805 */ /* 0x000fc4000001ff00 */
[----:B------:R-:W-:Y:S02]  /*1310*/  CS2R R80, SRZ ;  /* 0x0000000000507805 */ /* 0x000fe4000001ff00 */
[----:B------:R-:W-:Y:S02]  /*1320*/  CS2R R82, SRZ ;  /* 0x0000000000527805 */ /* 0x000fe4000001ff00 */
[----:B------:R-:W-:Y:S02]  /*1330*/  CS2R R84, SRZ ;  /* 0x0000000000547805 */ /* 0x000fe4000001ff00 */
        /* <DEDUP_REMOVED lines=12> */
[----:B0-----:R-:W-:Y:S02]  /*1400*/  R2UR UR8, R9 ;  /* 0x00000000090872ca */ /* 0x001fe400000e0000 */
[----:B------:R-:W-:Y:S02]  /*1410*/  CS2R R46, SRZ ;  /* 0x00000000002e7805 */ /* 0x000fe4000001ff00 */
[----:B------:R-:W-:-:S02]  /*1420*/  CS2R R48, SRZ ;  /* 0x0000000000307805 */ /* 0x000fc4000001ff00 */
[----:B------:R-:W-:Y:S02]  /*1430*/  CS2R R50, SRZ ;  /* 0x0000000000327805 */ /* 0x000fe4000001ff00 */
[----:B------:R-:W-:Y:S01]  /*1440*/  CS2R R52, SRZ ;  /* 0x0000000000347805 */ /* 0x000fe2000001ff00 */
[----:B--234-:R-:W-:Y:S06]  /*1450*/  @!P1 BRA `(.L_x_17) ;  /* 0x00000004009c9947 */ /* 0x01cfec0003800000 */
[----:B------:R-:W0:Y:S01]  /*1460*/  S2UR UR11, SR_CgaCtaId ;  /* 0x00000000000b79c3 */ /* 0x000e220000008800 */
[----:B------:R-:W-:Y:S01]  /*1470*/  ULEA.HI UR9, UR8, UR8, URZ, 0x1 ;  /* 0x0000000808097291 */ /* 0x000fe2000f8f083f */
[----:B------:R-:W-:Y:S01]  /*1480*/  IMAD.U32 R16, RZ, RZ, UR4 ;  /* 0x00000004ff107e24 */ /* 0x000fe2000f8e00ff */
[----:B------:R-:W-:Y:S01]  /*1490*/  UMOV UR10, 0x400 ;  /* 0x00000400000a7882 */ /* 0x000fe20000000000 */
[----:B------:R-:W-:Y:S01]  /*14a0*/  IMAD.U32 R9, RZ, RZ, UR5 ;  /* 0x00000005ff097e24 */ /* 0x000fe2000f8e00ff */
[----:B------:R-:W-:Y:S02]  /*14b0*/  ULOP3.LUT UR9, UR9, 0x7fffe, URZ, 0xc0, !UPT ;  /* 0x0007fffe09097892 */ /* 0x000fe4000f8ec03f */
[----:B------:R-:W-:Y:S02]  /*14c0*/  UPLOP3.LUT UP0, UPT, UPT, UPT, UPT, 0x40, 0x0 ;  /* 0x000000000000789c */ /* 0x000fe40003f0e870 */
[----:B------:R-:W-:Y:S02]  /*14d0*/  UIADD3 UR9, UR8, -UR9, URZ ;  /* 0x8000000908097290 */ /* 0x000fe4000fffe03f */
[----:B0-----:R-:W-:-:S04]  /*14e0*/  ULEA UR10, UR11, UR10, 0x18 ;  /* 0x0000000a0b0a7291 */ /* 0x001fc8000f8ec03f */
[----:B------:R-:W-:-:S04]  /*14f0*/  ULEA UR9, UR9, UR10, 0xd ;  /* 0x0000000a09097291 */ /* 0x000fc8000f8e683f */
[----:B------:R-:W-:-:S04]  /*1500*/  UIADD3 UR9, UR9, 0x100, URZ ;  /* 0x0000010009097890 */ /* 0x000fc8000fffe03f */
[----:B------:R-:W-:-:S03]  /*1510*/  USHF.R.U32.HI UR8, URZ, 0x4, UR9 ;  /* 0x000000043f087899 */ /* 0x000fc60008011609 */
[----:B------:R-:W-:Y:S01]  /*1520*/  UMOV UR9, UR5 ;  /* 0x0000000500097c82 */ /* 0x000fe20008000000 */
[----:B------:R-:W-:-:S12]  /*1530*/  ULOP3.LUT UR8, UR8, 0x3fff, URZ, 0xc0, !UPT ;  /* 0x00003fff08087892 */ /* 0x000fd8000f8ec03f */
.L_x_24:
[----:B------:R-:W-:-:S06]  /*1540*/  UISETP.NE.AND UP1, UPT, UR19, 0x3, UPT ;  /* 0x000000031300788c */ /* 0x000fcc000bf25270 */
[----:B------:R-:W-:-:S13]  /*1550*/  PLOP3.LUT P2, PT, PT, PT, UP1, 0x80, 0x0 ;  /* 0x000000000000781c */ /* 0x000fda0003f4f018 */
[----:B01----:R-:W-:Y:S05]  /*1560*/  @!P2 BRA `(.L_x_18) ;  /* 0x000000000004a947 */ /* 0x003fea0003800000 */
[----:B------:R-:W-:Y:S01]  /*1570*/  BPT.TRAP 0x1 ;  /* 0x000000040000795c */ /* 0x000fe20000300000 */
.L_x_18:
[----:B------:R-:W0:Y:S01]  /*1580*/  S2UR UR11, SR_CgaCtaId ;  /* 0x00000000000b79c3 */ /* 0x000e220000008800 */
[----:B------:R-:W-:Y:S01]  /*1590*/  UMOV UR10, 0x400 ;  /* 0x00000400000a7882 */ /* 0x000fe20000000000 */
[----:B------:R-:W-:Y:S01]  /*15a0*/  SHF.L.U32 R14, R16, 0x1f, RZ ;  /* 0x0000001f100e7819 */ /* 0x000fe200000006ff */
[----:B0-----:R-:W-:-:S04]  /*15b0*/  ULEA UR10, UR11, UR10, 0x18 ;  /* 0x0000000a0b0a7291 */ /* 0x001fc8000f8ec03f */
[----:B------:R-:W-:-:S09]  /*15c0*/  ULEA UR11, UR9, UR10, 0x3 ;  /* 0x0000000a090b7291 */ /* 0x000fd2000f8e183f */
[----:B------:R0:W1:Y:S01]  /*15d0*/  SYNCS.PHASECHK.TRANS64.TRYWAIT P1, [UR11], R14 ;  /* 0x0000000eff0075a7 */ /* 0x000062000802014b */
[----:B------:R-:W-:Y:S05]  /*15e0*/  @!P2 BRA `(.L_x_19) ;  /* 0x000000000004a947 */ /* 0x000fea0003800000 */
[----:B------:R-:W-:Y:S01]  /*15f0*/  BPT.TRAP 0x1 ;  /* 0x000000040000795c */ /* 0x000fe20000300000 */
.L_x_19:
[C---:B------:R-:W-:Y:S02]  /*1600*/  IMAD.SHL.U32 R10, R4.reuse, 0x40, RZ ;  /* 0x00000040040a7824 */ /* 0x040fe400078e00ff */
[C---:B------:R-:W-:Y:S02]  /*1610*/  IMAD.SHL.U32 R11, R4.reuse, 0x400, RZ ;  /* 0x00000400040b7824 */ /* 0x040fe400078e00ff */
[----:B------:R-:W-:Y:S01]  /*1620*/  IMAD.SHL.U32 R15, R4, 0x20, RZ ;  /* 0x00000020040f7824 */ /* 0x000fe200078e00ff */
[----:B------:R-:W-:-:S04]  /*1630*/  LOP3.LUT R10, R10, 0x3800, RZ, 0xc0, !PT ;  /* 0x000038000a0a7812 */ /* 0x000fc800078ec0ff */
[----:B------:R-:W-:Y:S01]  /*1640*/  LOP3.LUT R10, R10, 0x400, R11, 0xf8, !PT ;  /* 0x000004000a0a7812 */ /* 0x000fe200078ef80b */
[----:B------:R-:W-:-:S03]  /*1650*/  IMAD.U32 R11, RZ, RZ, UR9 ;  /* 0x00000009ff0b7e24 */ /* 0x000fc6000f8e00ff */
[----:B------:R-:W-:-:S04]  /*1660*/  LOP3.LUT R10, R10, 0x380, R15, 0xf8, !PT ;  /* 0x000003800a0a7812 */ /* 0x000fc800078ef80f */
[----:B------:R-:W-:-:S05]  /*1670*/  SHF.R.U32.HI R10, RZ, 0x3, R10 ;  /* 0x00000003ff0a7819 */ /* 0x000fca000001160a */
[----:B------:R-:W-:Y:S01]  /*1680*/  IMAD R10, R11, 0x1000, R10 ;  /* 0x000010000b0a7824 */ /* 0x000fe200078e020a */
[----:B-1----:R-:W-:Y:S06]  /*1690*/  @P1 BRA `(.L_x_20) ;  /* 0x0000000000081947 */ /* 0x002fec0003800000 */
[----:B------:R-:W1:Y:S02]  /*16a0*/  SYNCS.PHASECHK.TRANS64.TRYWAIT P1, [UR11], R14 ;  /* 0x0000000eff0075a7 */ /* 0x000e64000802014b */
[----:B-1----:R-:W-:Y:S05]  /*16b0*/  @!P1 BRA `(.L_x_21) ;  /* 0x0000006c00a89947 */ /* 0x002fea0003800000 */
.L_x_20:
[----:B------:R-:W-:Y:S01]  /*16c0*/  LDS.128 R88, [R10+UR10+0x30100] ;  /* 0x0301000a0a587984 */ /* 0x000fe20008000c00 */
[----:B------:R-:W-:Y:S02]  /*16d0*/  UIADD3 UR11, UR10, 0x20100, URZ ;  /* 0x000201000a0b7890 */ /* 0x000fe4000fffe03f */
[----:B------:R-:W-:Y:S01]  /*16e0*/  ULOP3.LUT UR18, UR8, 0x10000, URZ, 0xfc, !UPT ;  /* 0x0001000008127892 */ /* 0x000fe2000f8efc3f */
[----:B------:R-:W4:Y:S01]  /*16f0*/  LDS.128 R96, [R10+UR10+0x30900] ;  /* 0x0309000a0a607984 */ /* 0x000f220008000c00 */
[----:B------:R-:W-:Y:S02]  /*1700*/  USHF.R.U32.HI UR11, URZ, 0x4, UR11 ;  /* 0x000000043f0b7899 */ /* 0x000fe4000801160b */
[----:B------:R-:W-:Y:S02]  /*1710*/  ULEA UR18, UR9, UR18, 0xb ;  /* 0x0000001209127291 */ /* 0x000fe4000f8e583f */
[----:B------:R-:W-:Y:S01]  /*1720*/  ULOP3.LUT UR11, UR11, 0x3fff, URZ, 0xc0, !UPT ;  /* 0x00003fff0b0b7892 */ /* 0x000fe2000f8ec03f */
[----:B------:R-:W-:Y:S01]  /*1730*/  UMOV UR13, 0x40000040 ;  /* 0x40000040000d7882 */ /* 0x000fe20000000000 */
[----:B------:R-:W-:-:S02]  /*1740*/  UMOV UR15, 0x40000040 ;  /* 0x40000040000f7882 */ /* 0x000fc40000000000 */
[----:B------:R-:W-:Y:S01]  /*1750*/  ULOP3.LUT UR11, UR11, 0x10000, URZ, 0xfc, !UPT ;  /* 0x000100000b0b7892 */ /* 0x000fe2000f8efc3f */
[----:B------:R-:W-:-:S03]  /*1760*/  UMOV UR12, UR18 ;  /* 0x00000012000c7c82 */ /* 0x000fc60008000000 */
[----:B------:R-:W-:-:S07]  /*1770*/  ULEA UR11, UR9, UR11, 0xa ;  /* 0x0000000b090b7291 */ /* 0x000fce000f8e503f */
[----:B------:R-:W-:Y:S01]  /*1780*/  UMOV UR14, UR11 ;  /* 0x0000000b000e7c82 */ /* 0x000fe20008000000 */
[----:B----4-:R-:W-:-:S06]  /*1790*/  WARPGROUP.ARRIVE ;  /* 0x00000000000079c5 */ /* 0x010fcc0000000000 */
[----:B------:R-:W-:Y:S01]  /*17a0*/  HGMMA.SP.64x64x32.F32 R56, gdesc[UR12], R56, UP0, R88, 0x0 ;  /* 0x08e058000c3879f0 */ /* 0x000fe2000bf00a38 */
[----:B------:R-:W-:Y:S01]  /*17b0*/  UIADD3 UR12, UR18, 0x400, URZ ;  /* 0x00000400120c7890 */ /* 0x000fe2000fffe03f */
[----:B------:R-:W-:-:S08]  /*17c0*/  UMOV UR13, 0x40000040 ;  /* 0x40000040000d7882 */ /* 0x000fd00000000000 */
[----:B------:R-:W-:Y:S01]  /*17d0*/  HGMMA.SP.64x64x32.F32 R24, gdesc[UR12], R24, UP0, R96, 0x0 ;  /* 0x08e060000c1879f0 */ /* 0x000fe2000bf00a18 */
[----:B------:R-:W-:Y:S02]  /*17e0*/  UIADD3 UR12, UR18, 0x2, URZ ;  /* 0x00000002120c7890 */ /* 0x000fe4000fffe03f */
[----:B------:R-:W-:Y:S01]  /*17f0*/  UIADD3 UR14, UR11, 0x4, URZ ;  /* 0x000000040b0e7890 */ /* 0x000fe2000fffe03f */
[----:B------:R-:W-:Y:S01]  /*1800*/  UMOV UR13, 0x40000040 ;  /* 0x40000040000d7882 */ /* 0x000fe20000000000 */
[----:B------:R-:W-:-:S07]  /*1810*/  UMOV UR15, 0x40000040 ;  /* 0x40000040000f7882 */ /* 0x000fce0000000000 */
[----:B------:R-:W-:Y:S01]  /*1820*/  HGMMA.SP.64x64x32.F32 R56, gdesc[UR12], R56, R89, 0x0 ;  /* 0x08e059000c3879f0 */ /* 0x000fe20008700a38 */
[----:B------:R-:W-:Y:S01]  /*1830*/  UIADD3 UR12, UR18, 0x402, URZ ;  /* 0x00000402120c7890 */ /* 0x000fe2000fffe03f */
[----:B------:R-:W-:-:S08]  /*1840*/  UMOV UR13, 0x40000040 ;  /* 0x40000040000d7882 */ /* 0x000fd00000000000 */
[----:B------:R-:W-:Y:S01]  /*1850*/  HGMMA.SP.64x64x32.F32 R24, gdesc[UR12], R24, R97, 0x0 ;  /* 0x08e061000c1879f0 */ /* 0x000fe20008700a18 */
        /* <DEDUP_REMOVED lines=15> */
[----:B------:R-:W-:Y:S03]  /*1950*/  HGMMA.SP.64x64x32.F32 R24, gdesc[UR12], R24, R99, 0x0, gsb0 ;  /* 0x08e063000c1879f0 */ /* 0x000fe60008000a18 */
[----:B------:R-:W-:Y:S02]  /*1960*/  WARPGROUP.DEPBAR.LE gsb0, 0x0 ;  /* 0x00008000000079c5 */ /* 0x000fe40000010000 */
[----:B------:R-:W-:Y:S05]  /*1970*/  @!P2 BRA `(.L_x_22) ;  /* 0x000000000004a947 */ /* 0x000fea0003800000 */
[----:B------:R-:W-:Y:S01]  /*1980*/  BPT.TRAP 0x1 ;  /* 0x000000040000795c */ /* 0x000fe20000300000 */
.L_x_22:
[----:B------:R-:W-:Y:S01]  /*1990*/  UISETP.GT.U32.AND UP0, UPT, UR6, 0x1, UPT ;  /* 0x000000010600788c */ /* 0x000fe2000bf04070 */
[----:B------:R-:W-:-:S05]  /*19a0*/  @P0 LEA R10, R9, UR10, 0x3 ;  /* 0x0000000a090a0c11 */ /* 0x000fca000f8e18ff */
[----:B------:R-:W-:Y:S01]  /*19b0*/  PLOP3.LUT P1, PT, PT, PT, UP0, 0x80, 0x0 ;  /* 0x000000000000781c */ /* 0x000fe20003f2f008 */
[----:B-1----:R-:W-:-:S05]  /*19c0*/  @P0 VIADD R11, R10, 0x20 ;  /* 0x000000200a0b0836 */ /* 0x002fca0000000000 */
[----:B------:R-:W-:-:S04]  /*19d0*/  @P0 PRMT R11, R6, 0x654, R11 ;  /* 0x00000654060b0816 */ /* 0x000fc8000000000b */
[----:B------:R1:W-:Y:S03]  /*19e0*/  @P0 SYNCS.ARRIVE.TRANS64.RED.A1T0 RZ, [R11+URZ], RZ ;  /* 0x000000ff0bff09a7 */ /* 0x0003e6000810043f */
[----:B------:R-:W-:Y:S05]  /*19f0*/  @P1 BRA `(.L_x_23) ;  /* 0x0000000000041947 */ /* 0x000fea0003800000 */
[----:B------:R-:W-:Y:S01]  /*1a00*/  BPT.TRAP 0x1 ;  /* 0x000000040000795c */ /* 0x000fe20000300000 */
.L_x_23:
[----:B------:R-:W-:Y:S01]  /*1a10*/  UIADD3 UR9, UR9, 0x1, URZ ;  /* 0x0000000109097890 */ /* 0x000fe2000fffe03f */
[C---:B------:R-:W-:Y:S01]  /*1a20*/  ISETP.GT.AND P2, PT, R8.reuse, 0x1, PT ;  /* 0x000000010800780c */ /* 0x040fe20003f44270 */
[----:B------:R-:W-:Y:S02]  /*1a30*/  VIADD R9, R9, 0x1 ;  /* 0x0000000109097836 */ /* 0x000fe40000000000 */
[----:B------:R-:W-:Y:S01]  /*1a40*/  UISETP.NE.AND UP0, UPT, UR9, 0x4, UPT ;  /* 0x000000040900788c */ /* 0x000fe2000bf05270 */
[----:B------:R-:W-:Y:S02]  /*1a50*/  VIADD R8, R8, 0xffffffff ;  /* 0xffffffff08087836 */ /* 0x000fe40000000000 */
[C---:B------:R-:W-:Y:S01]  /*1a60*/  ISETP.NE.AND P1, PT, R9.reuse, 0x4, PT ;  /* 0x000000040900780c */ /* 0x040fe20003f25270 */
[----:B------:R-:W-:Y:S02]  /*1a70*/  USEL UR10, URZ, 0x1, UP0 ;  /* 0x000000013f0a7887 */ /* 0x000fe40008000000 */
[----:B------:R-:W-:Y:S01]  /*1a80*/  USEL UR9, UR9, URZ, UP0 ;  /* 0x0000003f09097287 */ /* 0x000fe20008000000 */
[----:B------:R-:W-:Y:S01]  /*1a90*/  SEL R9, R9, RZ, P1 ;  /* 0x000000ff09097207 */ /* 0x000fe20000800000 */
[----:B------:R-:W-:-:S02]  /*1aa0*/  UPLOP3.LUT UP0, UPT, UPT, UPT, UPT, 0x80, 0x0 ;  /* 0x000000000000789c */ /* 0x000fc40003f0f070 */
[----:B------:R-:W-:Y:S01]  /*1ab0*/  LOP3.LUT R16, R16, UR10, RZ, 0x3c, !PT ;  /* 0x0000000a10107c12 */ /* 0x000fe2000f8e3cff */
[----:B------:R-:W-:Y:S08]  /*1ac0*/  @P2 BRA `(.L_x_24) ;  /* 0xfffffff8009c2947 */ /* 0x000ff0000383ffff */
.L_x_17:
[----:B------:R-:W-:Y:S01]  /*1ad0*/  LOP3.LUT R8, R4, 0x60, RZ, 0xc0, !PT ;  /* 0x0000006004087812 */ /* 0x000fe200078ec0ff */
[----:B------:R-:W-:Y:S01]  /*1ae0*/  UIADD3 UR5, UR7, UR5, URZ ;  /* 0x0000000507057290 */ /* 0x000fe2000fffe03f */
[----:B------:R-:W-:Y:S01]  /*1af0*/  SHF.R.U32.HI R9, RZ, 0x2, R4 ;  /* 0x00000002ff097819 */ /* 0x000fe20000011604 */
[----:B------:R-:W-:Y:S01]  /*1b00*/  IMAD.SHL.U32 R97, R13, 0x40, RZ ;  /* 0x000000400d617824 */ /* 0x000fe200078e00ff */
[----:B------:R-:W-:Y:S01]  /*1b10*/  SHF.R.U32.HI R8, RZ, 0x5, R8 ;  /* 0x00000005ff087819 */ /* 0x000fe20000011608 */
[----:B------:R-:W-:Y:S01]  /*1b20*/  USHF.R.U32.HI UR8, URZ, 0x2, UR5 ;  /* 0x000000023f087899 */ /* 0x000fe20008011605 */
[----:B------:R-:W-:Y:S01]  /*1b30*/  LOP3.LUT R9, R9, 0x7, RZ, 0xc0, !PT ;  /* 0x0000000709097812 */ /* 0x000fe200078ec0ff */
[----:B------:R-:W-:Y:S01]  /*1b40*/  ULDC UR12, c[0x0][0x284] ;  /* 0x0000a100000c7ab9 */ /* 0x000fe20000000800 */
[----:B------:R-:W-:Y:S01]  /*1b50*/  LOP3.LUT R10, R7, 0x1, RZ, 0xc0, !PT ;  /* 0x00000001070a7812 */ /* 0x000fe200078ec0ff */
[C---:B0-----:R-:W-:Y:S01]  /*1b60*/  IMAD.SHL.U32 R14, R8.reuse, 0x10, RZ ;  /* 0x00000010080e7824 */ /* 0x041fe200078e00ff */
[----:B------:R-:W-:Y:S01]  /*1b70*/  ULOP3.LUT UR8, UR8, 0x1, URZ, 0xc0, !UPT ;  /* 0x0000000108087892 */ /* 0x000fe2000f8ec03f */
[--C-:B-1----:R-:W-:Y:S01]  /*1b80*/  IMAD R11, R8, -0x10, -R9.reuse ;  /* 0xfffffff0080b7824 */ /* 0x102fe200078e0a09 */
[----:B------:R-:W-:Y:S01]  /*1b90*/  SHF.R.U32.HI R8, RZ, 0x1, R4 ;  /* 0x00000001ff087819 */ /* 0x000fe20000011604 */
[----:B------:R-:W-:Y:S01]  /*1ba0*/  UISETP.GT.U32.AND UP0, UPT, UR5, 0x3, UPT ;  /* 0x000000030500788c */ /* 0x000fe2000bf04070 */
[----:B------:R-:W-:Y:S01]  /*1bb0*/  LOP3.LUT R9, R14, 0xfffffff0, R9, 0xe2, !PT ;  /* 0xfffffff00e097812 */ /* 0x000fe200078ee209 */
[----:B------:R-:W-:Y:S01]  /*1bc0*/  IMAD R96, R10, -0x40, R11 ;  /* 0xffffffc00a607824 */ /* 0x000fe200078e020b */
[----:B------:R-:W0:Y:S01]  /*1bd0*/  LDC R14, c[0x0][0x288] ;  /* 0x0000a200ff0e7b82 */ /* 0x000e220000000800 */
[----:B------:R-:W-:Y:S01]  /*1be0*/  IMAD.SHL.U32 R11, R12, 0x100, RZ ;  /* 0x000001000c0b7824 */ /* 0x000fe200078e00ff */
[----:B------:R-:W-:Y:S01]  /*1bf0*/  LOP3.LUT R8, R9, 0x40, R8, 0xf8, !PT ;  /* 0x0000004009087812 */ /* 0x000fe200078ef808 */
[----:B------:R-:W-:Y:S01]  /*1c00*/  UISETP.NE.U32.AND UP1, UPT, UR8, 0x1, UPT ;  /* 0x000000010800788c */ /* 0x000fe2000bf25070 */
[----:B------:R-:W-:Y:S01]  /*1c10*/  SHF.R.S32.HI R16, RZ, 0x1f, R5 ;  /* 0x0000001fff107819 */ /* 0x000fe20000011405 */
[----:B------:R-:W-:Y:S01]  /*1c20*/  ULDC.64 UR10, c[0x0][0x6d0] ;  /* 0x0001b400000a7ab9 */ /* 0x000fe20000000a00 */
[----:B------:R-:W-:Y:S01]  /*1c30*/  LOP3.LUT R98, R8, R11, RZ, 0xfc, !PT ;  /* 0x0000000b08627212 */ /* 0x000fe200078efcff */
[----:B------:R-:W-:Y:S01]  /*1c40*/  UISETP.LT.U32.AND UP0, UPT, UR7, 0x4, UP0 ;  /* 0x000000040700788c */ /* 0x000fe20008701070 */
[----:B------:R-:W-:Y:S01]  /*1c50*/  LOP3.LUT R10, R4, 0x3, RZ, 0xc0, !PT ;  /* 0x00000003040a7812 */ /* 0x000fe200078ec0ff */
[----:B------:R-:W-:Y:S01]  /*1c60*/  UISETP.GT.U32.AND UP1, UPT, UR7, 0x3, !UP1 ;  /* 0x000000030700788c */ /* 0x000fe2000cf24070 */
[----:B------:R-:W-:Y:S01]  /*1c70*/  IMAD R8, R16, UR10, RZ ;  /* 0x0000000a10087c24 */ /* 0x000fe2000f8e02ff */
[----:B------:R-:W-:Y:S01]  /*1c80*/  SHF.R.S32.HI R99, RZ, 0x1f, R98 ;  /* 0x0000001fff637819 */ /* 0x000fe20000011462 */
[----:B------:R-:W-:Y:S01]  /*1c90*/  USEL UR9, URZ, 0x1, !UP0 ;  /* 0x000000013f097887 */ /* 0x000fe2000c000000 */
[----:B------:R-:W-:Y:S01]  /*1ca0*/  IADD3 R96, -R11, UR12, R96 ;  /* 0x0000000c0b607c10 */ /* 0x000fe2000fffe160 */
[----:B------:R-:W-:Y:S01]  /*1cb0*/  USEL UR8, URZ, 0x1, !UP1 ;  /* 0x000000013f087887 */ /* 0x000fe2000c800000 */
[C---:B------:R-:W-:Y:S01]  /*1cc0*/  IMAD R15, R5.reuse, UR11, R8 ;  /* 0x0000000b050f7c24 */ /* 0x040fe2000f8e0208 */
[----:B------:R-:W-:Y:S01]  /*1cd0*/  ULOP3.LUT UR5, UR5, 0x3, URZ, 0xc0, !UPT ;  /* 0x0000000305057892 */ /* 0x000fe2000f8ec03f */
[----:B------:R-:W-:Y:S01]  /*1ce0*/  IMAD.WIDE.U32 R8, R5, UR10, R98 ;  /* 0x0000000a05087c25 */ /* 0x000fe2000f8e0062 */
[----:B------:R-:W-:Y:S01]  /*1cf0*/  ULOP3.LUT UR4, UR8, UR4, UR9, 0x96, !UPT ;  /* 0x0000000408047292 */ /* 0x000fe2000f8e9609 */
[----:B------:R-:W-:-:S02]  /*1d00*/  WARPGROUP.DEPBAR.LE gsb0, 0x0 ;  /* 0x00008000000079c5 */ /* 0x000fc40000010000 */
[----:B------:R-:W-:Y:S01]  /*1d10*/  IMAD.IADD R9, R9, 0x1, R15 ;  /* 0x0000000109097824 */ /* 0x000fe200078e020f */
[----:B0-----:R-:W-:Y:S01]  /*1d20*/  ISETP.GE.AND P1, PT, R97, R14, PT ;  /* 0x0000000e6100720c */ /* 0x001fe20003f26270 */
[----:B------:R-:W-:-:S03]  /*1d30*/  IMAD R10, R10, -0x2, R14 ;  /* 0xfffffffe0a0a7824 */ /* 0x000fc600078e020e */
[----:B------:R-:W-:Y:S01]  /*1d40*/  ISETP.GE.OR P1, PT, R11, UR12, P1 ;  /* 0x0000000c0b007c0c */ /* 0x000fe20008f26670 */
[----:B------:R-:W-:-:S12]  /*1d50*/  IMAD.IADD R97, R10, 0x1, -R97 ;  /* 0x000000010a617824 */ /* 0x000fd800078e0a61 */
[----:B------:R-:W-:Y:S05]  /*1d60*/  @P1 BRA `(.L_x_25) ;  /* 0x00000048006c1947 */ /* 0x000fea0003800000 */
[----:B------:R-:W0:Y:S01]  /*1d70*/  LDC.64 R20, c[0x0][0x6c8] ;  /* 0x0001b200ff147b82 */ /* 0x000e220000000a00 */
[----:B------:R-:W-:Y:S01]  /*1d80*/  IMAD.WIDE R10, R13, 0x40, RZ ;  /* 0x000000400d0a7825 */ /* 0x000fe200078e02ff */
[----:B---3-5:R-:W-:Y:S01]  /*1d90*/  FSETP.NEU.AND P2, PT, R95, RZ, PT ;  /* 0x000000ff5f00720b */ /* 0x028fe20003f4d000 */
[----:B------:R-:W-:Y:S01]  /*1da0*/  BSSY B0, `(.L_x_25) ;  /* 0x0000497000007945 */ /* 0x000fe20003800000 */
[----:B------:R-:W-:Y:S01]  /*1db0*/  ISETP.GT.AND P1, PT, R97, RZ, PT ;  /* 0x000000ff6100720c */ /* 0x000fe20003f24270 */
[----:B------:R-:W-:-:S03]  /*1dc0*/  IMAD.SHL.U32 R113, R4, 0x2, RZ ;  /* 0x0000000204717824 */ /* 0x000fc600078e00ff */
[----:B------:R-:W-:Y:S02]  /*1dd0*/  ISETP.GT.AND P3, PT, R96, RZ, P1 ;  /* 0x000000ff6000720c */ /* 0x000fe40000f64270 */
[----:B------:R-:W-:Y:S01]  /*1de0*/  LOP3.LUT R113, R10, 0x6, R113, 0xf8, !PT ;  /* 0x000000060a717812 */ /* 0x000fe200078ef871 */
[----:B0-----:R-:W-:-:S04]  /*1df0*/  IMAD R12, R11, R20, RZ ;  /* 0x000000140b0c7224 */ /* 0x001fc800078e02ff */
[----:B------:R-:W-:-:S04]  /*1e00*/  IMAD.WIDE.U32 R14, R113, R20, R8 ;  /* 0x00000014710e7225 */ /* 0x000fc800078e0008 */
[----:B------:R-:W-:-:S04]  /*1e10*/  IMAD R9, R113, R21, R12 ;  /* 0x0000001571097224 */ /* 0x000fc800078e020c */
[----:B------:R-:W-:Y:S01]  /*1e20*/  IMAD.IADD R13, R15, 0x1, R9 ;  /* 0x000000010f0d7824 */ /* 0x000fe200078e0209 */
[----:B------:R-:W-:Y:S06]  /*1e30*/  @!P2 BRA `(.L_x_26) ;  /* 0x00000034009ca947 */ /* 0x000fec0003800000 */
[----:B------:R-:W0:Y:S01]  /*1e40*/  LDC.64 R100, c[0x0][0x6b0] ;  /* 0x0001ac00ff647b82 */ /* 0x000e220000000a00 */
[----:B------:R-:W-:Y:S01]  /*1e50*/  ULDC.64 UR8, c[0x0][0x6b8] ;  /* 0x0001ae0000087ab9 */ /* 0x000fe20000000a00 */
[----:B------:R-:W-:Y:S01]  /*1e60*/  ULDC.64 UR10, c[0x0][0x6a8] ;  /* 0x0001aa00000a7ab9 */ /* 0x000fe20000000a00 */
[----:B------:R-:W-:Y:S01]  /*1e70*/  IMAD R8, R16, UR8, RZ ;  /* 0x0000000810087c24 */ /* 0x000fe2000f8e02ff */
[----:B------:R-:W-:Y:S01]  /*1e80*/  ULDC.64 UR12, c[0x0][0x6c0] ;  /* 0x0001b000000c7ab9 */ /* 0x000fe20000000a00 */
[----:B------:R-:W-:-:S03]  /*1e90*/  IMAD.WIDE.U32 R102, R5, UR8, R98 ;  /* 0x0000000805667c25 */ /* 0x000fc6000f8e0062 */
[----:B------:R-:W1:Y:S01]  /*1ea0*/  LDC.64 R88, c[0x0][0x6b0] ;  /* 0x0001ac00ff587b82 */ /* 0x000e620000000a00 */
[----:B------:R-:W-:Y:S02]  /*1eb0*/  IMAD R111, R5, UR9, R8 ;  /* 0x00000009056f7c24 */ /* 0x000fe4000f8e0208 */
[----:B------:R-:W-:Y:S02]  /*1ec0*/  IMAD.MOV.U32 R104, RZ, RZ, R102 ;  /* 0x000000ffff687224 */ /* 0x000fe400078e0066 */
[----:B------:R-:W-:Y:S02]  /*1ed0*/  IMAD.IADD R105, R103, 0x1, R111 ;  /* 0x0000000167697824 */ /* 0x000fe400078e026f */
[-C--:B0-----:R-:W-:Y:S02]  /*1ee0*/  IMAD R10, R11, R100.reuse, RZ ;  /* 0x000000640b0a7224 */ /* 0x081fe400078e02ff */
[----:B------:R-:W-:-:S04]  /*1ef0*/  IMAD.WIDE.U32 R8, R113, R100, R104 ;  /* 0x0000006471087225 */ /* 0x000fc800078e0068 */
[----:B------:R-:W-:Y:S01]  /*1f00*/  IMAD R115, R113, R101, R10 ;  /* 0x0000006571737224 */ /* 0x000fe200078e020a */
[----:B------:R-:W-:-:S03]  /*1f10*/  LEA R10, P2, R8, UR10, 0x2 ;  /* 0x0000000a080a7c11 */ /* 0x000fc6000f8410ff */
[----:B------:R-:W-:-:S05]  /*1f20*/  IMAD.IADD R9, R9, 0x1, R115 ;  /* 0x0000000109097824 */ /* 0x000fca00078e0273 */
[----:B------:R-:W-:-:S05]  /*1f30*/  LEA.HI.X R11, R8, UR11, R9, 0x2, P2 ;  /* 0x0000000b080b7c11 */ /* 0x000fca00090f1409 */
[----:B------:R0:W3:Y:S01]  /*1f40*/  @P3 LDG.E.LTC128B R90, desc[UR16][R10.64] ;  /* 0x000000100a5a3981 */ /* 0x0000e2000c1e1920 */
[----:B------:R-:W-:Y:S01]  /*1f50*/  ISETP.GT.AND P6, PT, R97, 0x1, PT ;  /* 0x000000016100780c */ /* 0x000fe20003fc4270 */
[CC--:B-1----:R-:W-:Y:S01]  /*1f60*/  IMAD.WIDE.U32 R22, R113.reuse, R100.reuse, R88 ;  /* 0x0000006471167225 */ /* 0x0c2fe200078e0058 */
[----:B------:R-:W-:Y:S01]  /*1f70*/  LEA R12, P2, R14, UR12, 0x2 ;  /* 0x0000000c0e0c7c11 */ /* 0x000fe2000f8410ff */
[----:B------:R-:W-:Y:S01]  /*1f80*/  BSSY B1, `(.L_x_27) ;  /* 0x0000017000017945 */ /* 0x000fe20003800000 */
[----:B------:R-:W-:Y:S01]  /*1f90*/  ISETP.GT.AND P4, PT, R96, RZ, P6 ;  /* 0x000000ff6000720c */ /* 0x000fe20003784270 */
[----:B------:R-:W-:Y:S01]  /*1fa0*/  IMAD.WIDE.U32 R8, R113, R100, R98 ;  /* 0x0000006471087225 */ /* 0x000fe200078e0062 */
[----:B------:R-:W-:Y:S02]  /*1fb0*/  LEA.HI.X R13, R14, UR13, R13, 0x2, P2 ;  /* 0x0000000d0e0d7c11 */ /* 0x000fe400090f140d */
[----:B------:R-:W-:Y:S01]  /*1fc0*/  LOP3.LUT R130, R130, 0xfffffffd, RZ, 0xc0, !PT ;  /* 0xfffffffd82827812 */ /* 0x000fe200078ec0ff */
[C---:B------:R-:W-:Y:S01]  /*1fd0*/  IMAD.IADD R93, R115.reuse, 0x1, R23 ;  /* 0x00000001735d7824 */ /* 0x040fe200078e0217 */
[----:B0-----:R-:W-:Y:S01]  /*1fe0*/  IADD3 R11, P2, R102, R22, RZ ;  /* 0x00000016660b7210 */ /* 0x001fe20007f5e0ff */
[----:B------:R-:W-:-:S02]  /*1ff0*/  IMAD.IADD R9, R115, 0x1, R9 ;  /* 0x0000000173097824 */ /* 0x000fc400078e0209 */
[----:B------:R-:W-:Y:S02]  /*2000*/  @P6 LOP3.LUT R130, R130, 0x2, RZ, 0xfc, !PT ;  /* 0x0000000282826812 */ /* 0x000fe400078efcff */
[----:B------:R-:W-:Y:S01]  /*2010*/  IMAD.X R18, R93, 0x1, R105, P2 ;  /* 0x000000015d127824 */ /* 0x000fe200010e0669 */
[----:B------:R-:W-:Y:S01]  /*2020*/  LEA R10, P2, R20, R12, 0x2 ;  /* 0x0000000c140a7211 */ /* 0x000fe200078410ff */
[----:B------:R-:W-:-:S04]  /*2030*/  IMAD.WIDE.U32 R16, R5, UR8, R8 ;  /* 0x0000000805107c25 */ /* 0x000fc8000f8e0008 */
[----:B---3--:R-:W-:-:S04]  /*2040*/  FMUL R15, R90, R95 ;  /* 0x0000005f5a0f7220 */ /* 0x008fc80000400000 */
[----:B--2---:R-:W-:-:S05]  /*2050*/  FFMA R91, R56, R94, R15 ;  /* 0x0000005e385b7223 */ /* 0x004fca000000000f */
[----:B------:R0:W-:Y:S01]  /*2060*/  @P3 STG.E desc[UR16][R12.64], R91 ;  /* 0x0000005b0c003986 */ /* 0x0001e2000c101910 */
[----:B------:R-:W-:-:S04]  /*2070*/  LEA R14, P3, R11, UR10, 0x2 ;  /* 0x0000000a0b0e7c11 */ /* 0x000fc8000f8610ff */
[----:B------:R-:W-:Y:S02]  /*2080*/  LEA.HI.X R15, R11, UR11, R18, 0x2, P3 ;  /* 0x0000000b0b0f7c11 */ /* 0x000fe400098f1412 */
[----:B------:R-:W-:Y:S02]  /*2090*/  LEA.HI.X R11, R20, R13, R21, 0x2, P2 ;  /* 0x0000000d140b7211 */ /* 0x000fe400010f1415 */
[----:B------:R-:W-:Y:S02]  /*20a0*/  IADD3 R18, P3, R98, R22, RZ ;  /* 0x0000001662127210 */ /* 0x000fe40007f7e0ff */
[----:B------:R-:W-:Y:S01]  /*20b0*/  LEA R8, P2, R16, UR10, 0x2 ;  /* 0x0000000a10087c11 */ /* 0x000fe2000f8410ff */
[----:B0-----:R-:W-:Y:S01]  /*20c0*/  IMAD.IADD R91, R111, 0x1, R17 ;  /* 0x000000016f5b7824 */ /* 0x001fe200078e0211 */
[----:B------:R-:W-:Y:S11]  /*20d0*/  @!P4 BRA `(.L_x_28) ;  /* 0x000000000004c947 */ /* 0x000ff60003800000 */
[----:B------:R0:W5:Y:S02]  /*20e0*/  LDG.E.LTC128B R90, desc[UR16][R14.64] ;  /* 0x000000100e5a7981 */ /* 0x000164000c1e1920 */
.L_x_28:
[----:B------:R-:W-:Y:S05]  /*20f0*/  BSYNC B1 ;  /* 0x0000000000017941 */ /* 0x000fea0003800000 */
.L_x_27:
[----:B------:R-:W-:Y:S01]  /*2100*/  LEA.HI.X R9, R16, UR11, R91, 0x2, P2 ;  /* 0x0000000b10097c11 */ /* 0x000fe200090f145b */
[----:B-----5:R-:W-:Y:S01]  /*2110*/  FMUL R56, R90, R95 ;  /* 0x0000005f5a387220 */ /* 0x020fe20000400000 */
[----:B------:R-:W-:Y:S01]  /*2120*/  ISETP.GT.AND P2, PT, R96, 0x8, P1 ;  /* 0x000000086000780c */ /* 0x000fe20000f44270 */
[--C-:B------:R-:W-:Y:S01]  /*2130*/  IMAD.X R19, R99, 0x1, R93.reuse, P3 ;  /* 0x0000000163137824 */ /* 0x100fe200018e065d */
[----:B------:R-:W-:Y:S01]  /*2140*/  BSSY B1, `(.L_x_29) ;  /* 0x000000e000017945 */ /* 0x000fe20003800000 */
[----:B0-----:R-:W-:Y:S02]  /*2150*/  IMAD.MOV.U32 R14, RZ, RZ, R22 ;  /* 0x000000ffff0e7224 */ /* 0x001fe400078e0016 */
[----:B------:R-:W-:Y:S01]  /*2160*/  FFMA R91, R57, R94, R56 ;  /* 0x0000005e395b7223 */ /* 0x000fe20000000038 */
[----:B------:R-:W-:Y:S02]  /*2170*/  IMAD.MOV.U32 R15, RZ, RZ, R93 ;  /* 0x000000ffff0f7224 */ /* 0x000fe400078e005d */
[----:B------:R-:W-:-:S02]  /*2180*/  IMAD.WIDE.U32 R16, R5, UR8, R18 ;  /* 0x0000000805107c25 */ /* 0x000fc4000f8e0012 */
[----:B------:R0:W-:Y:S02]  /*2190*/  @P4 STG.E desc[UR16][R10.64], R91 ;  /* 0x0000005b0a004986 */ /* 0x0001e4000c101910 */
[----:B------:R-:W-:Y:S01]  /*21a0*/  IMAD.WIDE.U32 R22, R100, 0x7, R14 ;  /* 0x0000000764167825 */ /* 0x000fe200078e000e */
[----:B------:R-:W-:-:S03]  /*21b0*/  LEA R14, P3, R16, UR10, 0x2 ;  /* 0x0000000a100e7c11 */ /* 0x000fc6000f8610ff */
[----:B------:R-:W-:Y:S01]  /*21c0*/  IMAD R106, R101, 0x7, RZ ;  /* 0x00000007656a7824 */ /* 0x000fe200078e02ff */
[----:B------:R-:W-:Y:S01]  /*21d0*/  IADD3 R18, P4, R102, R22, RZ ;  /* 0x0000001666127210 */ /* 0x000fe20007f9e0ff */
[----:B------:R-:W-:Y:S02]  /*21e0*/  IMAD.IADD R57, R111, 0x1, R17 ;  /* 0x000000016f397824 */ /* 0x000fe400078e0211 */
[----:B------:R-:W-:Y:S01]  /*21f0*/  IMAD.IADD R56, R23, 0x1, R106 ;  /* 0x0000000117387824 */ /* 0x000fe200078e026a */
[----:B------:R-:W-:Y:S09]  /*2200*/  @!P2 BRA `(.L_x_30) ;  /* 0x000000000004a947 */ /* 0x000ff20003800000 */
[----:B------:R1:W5:Y:S02]  /*2210*/  LDG.E.LTC128B R90, desc[UR16][R8.64+0x20] ;  /* 0x00002010085a7981 */ /* 0x000364000c1e1920 */
.L_x_30:
[----:B------:R-:W-:Y:S05]  /*2220*/  BSYNC B1 ;  /* 0x0000000000017941 */ /* 0x000fea0003800000 */
.L_x_29:
[----:B-----5:R-:W-:Y:S01]  /*2230*/  FMUL R17, R90, R95 ;  /* 0x0000005f5a117220 */ /* 0x020fe20000400000 */
[----:B------:R-:W-:Y:S01]  /*2240*/  IMAD.X R19, R56, 0x1, R105, P4 ;  /* 0x0000000138137824 */ /* 0x000fe200020e0669 */
[----:B------:R-:W-:Y:S01]  /*2250*/  LEA.HI.X R15, R16, UR11, R57, 0x2, P3 ;  /* 0x0000000b100f7c11 */ /* 0x000fe200098f1439 */
[----:B------:R-:W-:Y:S01]  /*2260*/  BSSY B1, `(.L_x_31) ;  /* 0x000000c000017945 */ /* 0x000fe20003800000 */
[----:B------:R-:W-:Y:S01]  /*2270*/  LEA R16, P3, R18, UR10, 0x2 ;  /* 0x0000000a12107c11 */ /* 0x000fe2000f8610ff */
[----:B------:R-:W-:Y:S01]  /*2280*/  FFMA R57, R58, R94, R17 ;  /* 0x0000005e3a397223 */ /* 0x000fe20000000011 */
[----:B------:R-:W-:Y:S02]  /*2290*/  ISETP.GT.AND P5, PT, R97, 0x8, PT ;  /* 0x000000086100780c */ /* 0x000fe40003fa4270 */
[----:B------:R-:W-:Y:S02]  /*22a0*/  LEA.HI.X R17, R18, UR11, R19, 0x2, P3 ;  /* 0x0000000b12117c11 */ /* 0x000fe400098f1413 */
[----:B------:R-:W-:Y:S01]  /*22b0*/  ISETP.GT.AND P3, PT, R96, 0x8, P6 ;  /* 0x000000086000780c */ /* 0x000fe20003764270 */
[----:B------:R2:W-:Y:S01]  /*22c0*/  @P2 STG.E desc[UR16][R12.64+0x20], R57 ;  /* 0x000020390c002986 */ /* 0x0005e2000c101910 */
[----:B------:R-:W-:-:S02]  /*22d0*/  LOP3.LUT R130, R130, 0xfffffffb, RZ, 0xc0, !PT ;  /* 0xfffffffb82827812 */ /* 0x000fc400078ec0ff */
[----:B------:R-:W-:-:S05]  /*22e0*/  ISETP.GT.AND P2, PT, R96, RZ, P5 ;  /* 0x000000ff6000720c */ /* 0x000fca0002f44270 */
[----:B------:R-:W-:-:S04]  /*22f0*/  @P5 LOP3.LUT R130, R130, 0x4, RZ, 0xfc, !PT ;  /* 0x0000000482825812 */ /* 0x000fc800078efcff */
[----:B--2---:R-:W-:Y:S05]  /*2300*/  @!P3 BRA `(.L_x_32) ;  /* 0x000000000004b947 */ /* 0x004fea0003800000 */
[----:B------:R2:W5:Y:S02]  /*2310*/  LDG.E.LTC128B R90, desc[UR16][R14.64+0x20] ;  /* 0x000020100e5a7981 */ /* 0x000564000c1e1920 */
.L_x_32:
[----:B------:R-:W-:Y:S05]  /*2320*/  BSYNC B1 ;  /* 0x0000000000017941 */ /* 0x000fea0003800000 */
.L_x_31:
[----:B-----5:R-:W-:Y:S01]  /*2330*/  FMUL R18, R90, R95 ;  /* 0x0000005f5a127220 */ /* 0x020fe20000400000 */
[----:B------:R-:W-:-:S03]  /*2340*/  IMAD.MOV.U32 R112, RZ, RZ, R90 ;  /* 0x000000ffff707224 */ /* 0x000fc600078e005a */
[----:B------:R-:W-:-:S05]  /*2350*/  FFMA R19, R59, R94, R18 ;  /* 0x0000005e3b137223 */ /* 0x000fca0000000012 */
[----:B------:R3:W-:Y:S04]  /*2360*/  @P3 STG.E desc[UR16][R10.64+0x20], R19 ;  /* 0x000020130a003986 */ /* 0x0007e8000c101910 */
[----:B------:R4:W2:Y:S01]  /*2370*/  @P2 LDG.E.LTC128B R112, desc[UR16][R16.64] ;  /* 0x0000001010702981 */ /* 0x0008a2000c1e1920 */
[----:B------:R-:W-:Y:S01]  /*2380*/  IADD3 R22, P3, R22, R100, RZ ;  /* 0x0000006416167210 */ /* 0x000fe20007f7e0ff */
[----:B------:R-:W-:Y:S01]  /*2390*/  IMAD.WIDE.U32 R88, R100, 0x7, R88 ;  /* 0x0000000764587825 */ /* 0x000fe200078e0058 */
[----:B------:R-:W-:Y:S02]  /*23a0*/  ISETP.GT.AND P4, PT, R97, 0x9, PT ;  /* 0x000000096100780c */ /* 0x000fe40003f84270 */
[----:B------:R-:W-:Y:S01]  /*23b0*/  SHF.L.U64.HI R109, R20, 0x5, R21 ;  /* 0x00000005146d7819 */ /* 0x000fe20000010215 */
[----:B------:R-:W-:-:S02]  /*23c0*/  IMAD.X R23, R56, 0x1, R101, P3 ;  /* 0x0000000138177824 */ /* 0x000fc400018e0665 */
[----:B------:R-:W-:Y:S02]  /*23d0*/  IMAD.IADD R133, R106, 0x1, R89 ;  /* 0x000000016a857824 */ /* 0x000fe400078e0259 */
[----:B------:R-:W-:-:S04]  /*23e0*/  IMAD.WIDE.U32 R122, R100, 0x7, R22 ;  /* 0x00000007647a7825 */ /* 0x000fc800078e0016 */
[----:B------:R-:W-:Y:S01]  /*23f0*/  IMAD.IADD R140, R106, 0x1, R123 ;  /* 0x000000016a8c7824 */ /* 0x000fe200078e027b */
[-C--:B------:R-:W-:Y:S01]  /*2400*/  IADD3 R124, P3, R122, R100.reuse, RZ ;  /* 0x000000647a7c7210 */ /* 0x080fe20007f7e0ff */
[----:B------:R-:W-:Y:S02]  /*2410*/  IMAD.MOV.U32 R132, RZ, RZ, R88 ;  /* 0x000000ffff847224 */ /* 0x000fe400078e0058 */
[----:B------:R-:W-:Y:S02]  /*2420*/  IMAD R89, R21, 0x1c, RZ ;  /* 0x0000001c15597824 */ /* 0x000fe400078e02ff */
[----:B------:R-:W-:Y:S02]  /*2430*/  IMAD.X R125, R140, 0x1, R101, P3 ;  /* 0x000000018c7d7824 */ /* 0x000fe400018e0665 */
[----:B----4-:R-:W-:-:S04]  /*2440*/  IMAD.WIDE.U32 R16, R113, R100, R132 ;  /* 0x0000006471107225 */ /* 0x010fc800078e0084 */
[----:B------:R-:W-:-:S04]  /*2450*/  IMAD.WIDE.U32 R58, R100, 0x7, R124 ;  /* 0x00000007643a7825 */ /* 0x000fc800078e007c */
[----:B------:R-:W-:Y:S01]  /*2460*/  IMAD.IADD R142, R106, 0x1, R59 ;  /* 0x000000016a8e7824 */ /* 0x000fe200078e023b */
[----:B------:R-:W-:Y:S01]  /*2470*/  IADD3 R56, P3, R58, R100, RZ ;  /* 0x000000643a387210 */ /* 0x000fe20007f7e0ff */
[----:B------:R-:W-:-:S04]  /*2480*/  IMAD.WIDE.U32 R138, R20, 0x1c, R10 ;  /* 0x0000001c148a7825 */ /* 0x000fc800078e000a */
[----:B------:R-:W-:Y:S02]  /*2490*/  IMAD.X R57, R142, 0x1, R101, P3 ;  /* 0x000000018e397824 */ /* 0x000fe400018e0665 */
[----:B------:R-:W-:Y:S02]  /*24a0*/  IMAD.SHL.U32 R107, R20, 0x20, RZ ;  /* 0x00000020146b7824 */ /* 0x000fe400078e00ff */
[----:B------:R-:W-:-:S04]  /*24b0*/  IMAD.WIDE.U32 R92, R100, 0x7, R56 ;  /* 0x00000007645c7825 */ /* 0x000fc800078e0038 */
[----:B------:R-:W-:Y:S01]  /*24c0*/  IMAD.IADD R136, R106, 0x1, R93 ;  /* 0x000000016a887824 */ /* 0x000fe200078e025d */
[----:B------:R-:W-:-:S05]  /*24d0*/  IADD3 R90, P3, R92, R100, RZ ;  /* 0x000000645c5a7210 */ /* 0x000fca0007f7e0ff */
[----:B0-----:R-:W-:Y:S01]  /*24e0*/  IMAD.X R91, R136, 0x1, R101, P3 ;  /* 0x00000001885b7824 */ /* 0x001fe200018e0665 */
[----:B------:R-:W-:Y:S01]  /*24f0*/  IADD3 R16, P3, R98, R16, RZ ;  /* 0x0000001062107210 */ /* 0x000fe20007f7e0ff */
[----:B------:R-:W-:-:S03]  /*2500*/  IMAD.WIDE.U32 R128, R100, 0x7, R90 ;  /* 0x0000000764807825 */ /* 0x000fc600078e005a */
[----:B------:R-:W-:Y:S01]  /*2510*/  IADD3.X R17, R99, R115, R17, P3, !PT ;  /* 0x0000007363117210 */ /* 0x000fe20001ffe411 */
[----:B------:R-:W-:Y:S01]  /*2520*/  IMAD.IADD R114, R106, 0x1, R129 ;  /* 0x000000016a727824 */ /* 0x000fe200078e0281 */
[----:B------:R-:W-:Y:S01]  /*2530*/  IADD3 R126, P3, R128, R100, RZ ;  /* 0x00000064807e7210 */ /* 0x000fe20007f7e0ff */
[----:B------:R-:W-:-:S04]  /*2540*/  IMAD.WIDE.U32 R16, R5, UR8, R16 ;  /* 0x0000000805107c25 */ /* 0x000fc8000f8e0010 */
[----:B------:R-:W-:Y:S01]  /*2550*/  IMAD.X R127, R114, 0x1, R101, P3 ;  /* 0x00000001727f7824 */ /* 0x000fe200018e0665 */
[----:B------:R-:W-:Y:S01]  /*2560*/  LEA R18, P3, R16, UR10, 0x2 ;  /* 0x0000000a10127c11 */ /* 0x000fe2000f8610ff */
[----:B------:R-:W-:Y:S02]  /*2570*/  IMAD.IADD R17, R111, 0x1, R17 ;  /* 0x000000016f117824 */ /* 0x000fe400078e0211 */
[----:B------:R-:W-:-:S03]  /*2580*/  IMAD.WIDE.U32 R118, R100, 0x7, R126 ;  /* 0x0000000764767825 */ /* 0x000fc600078e007e */
[----:B---3--:R-:W-:Y:S01]  /*2590*/  LEA.HI.X R19, R16, UR11, R17, 0x2, P3 ;  /* 0x0000000b10137c11 */ /* 0x008fe200098f1411 */
[----:B------:R-:W-:Y:S01]  /*25a0*/  IMAD.IADD R110, R106, 0x1, R119 ;  /* 0x000000016a6e7824 */ /* 0x000fe200078e0277 */
[----:B------:R-:W-:Y:S01]  /*25b0*/  IADD3 R120, P3, R118, R100, RZ ;  /* 0x0000006476787210 */ /* 0x000fe20007f7e0ff */
[----:B------:R-:W-:-:S04]  /*25c0*/  IMAD.MOV.U32 R16, RZ, RZ, R138 ;  /* 0x000000ffff107224 */ /* 0x000fc800078e008a */
[----:B------:R-:W-:Y:S02]  /*25d0*/  IMAD.X R121, R110, 0x1, R101, P3 ;  /* 0x000000016e797824 */ /* 0x000fe400018e0665 */
[----:B------:R-:W-:-:S04]  /*25e0*/  IMAD.WIDE.U32 R116, R100, 0x7, R120 ;  /* 0x0000000764747825 */ /* 0x000fc800078e0078 */
[----:B------:R-:W-:Y:S02]  /*25f0*/  IMAD.IADD R137, R106, 0x1, R117 ;  /* 0x000000016a897824 */ /* 0x000fe400078e0275 */
[----:B--2---:R-:W-:-:S04]  /*2600*/  FMUL R17, R112, R95 ;  /* 0x0000005f70117220 */ /* 0x004fc80000400000 */
[----:B------:R-:W-:Y:S01]  /*2610*/  FFMA R141, R60, R94, R17 ;  /* 0x0000005e3c8d7223 */ /* 0x000fe20000000011 */
[----:B------:R-:W-:Y:S01]  /*2620*/  IMAD.IADD R17, R139, 0x1, R89 ;  /* 0x000000018b117824 */ /* 0x000fe200078e0259 */
[----:B------:R-:W-:-:S04]  /*2630*/  IADD3 R60, P3, R22, R102, RZ ;  /* 0x00000066163c7210 */ /* 0x000fc80007f7e0ff */
[----:B------:R0:W-:Y:S01]  /*2640*/  @P2 STG.E desc[UR16][R16.64], R141 ;  /* 0x0000008d10002986 */ /* 0x0001e2000c101910 */
[----:B------:R-:W-:Y:S01]  /*2650*/  IMAD.X R23, R23, 0x1, R105, P3 ;  /* 0x0000000117177824 */ /* 0x000fe200018e0669 */
[----:B------:R-:W-:-:S04]  /*2660*/  IADD3 R131, P2, P3, R102, R100, R116 ;  /* 0x0000006466837210 */ /* 0x000fc80007b5e074 */
[----:B------:R-:W-:Y:S02]  /*2670*/  IADD3.X R108, R105, R101, R137, P2, P3 ;  /* 0x00000065696c7210 */ /* 0x000fe400017e6489 */
[C---:B------:R-:W-:Y:S02]  /*2680*/  LEA R22, P2, R60.reuse, UR10, 0x2 ;  /* 0x0000000a3c167c11 */ /* 0x040fe4000f8410ff */
[----:B------:R-:W-:Y:S02]  /*2690*/  IADD3 R20, P3, R107, R10, RZ ;  /* 0x0000000a6b147210 */ /* 0x000fe40007f7e0ff */
[----:B------:R-:W-:Y:S02]  /*26a0*/  LEA.HI.X R23, R60, UR11, R23, 0x2, P2 ;  /* 0x0000000b3c177c11 */ /* 0x000fe400090f1417 */
[----:B------:R-:W-:Y:S01]  /*26b0*/  IADD3 R134, P2, R88, R100, RZ ;  /* 0x0000006458867210 */ /* 0x000fe20007f5e0ff */
[----:B------:R-:W-:-:S04]  /*26c0*/  IMAD.X R21, R109, 0x1, R11, P3 ;  /* 0x000000016d157824 */ /* 0x000fc800018e060b */
[----:B------:R-:W-:Y:S01]  /*26d0*/  IMAD.X R135, R133, 0x1, R101, P2 ;  /* 0x0000000185877824 */ /* 0x000fe200010e0665 */
[----:B------:R-:W-:-:S13]  /*26e0*/  ISETP.GT.AND P2, PT, R96, RZ, P4 ;  /* 0x000000ff6000720c */ /* 0x000fda0002744270 */
[----:B------:R-:W2:Y:S01]  /*26f0*/  @P2 LDG.E.LTC128B R112, desc[UR16][R22.64] ;  /* 0x0000001016702981 */ /* 0x000ea2000c1e1920 */
[----:B------:R-:W-:Y:S01]  /*2700*/  BSSY B1, `(.L_x_33) ;  /* 0x000000a000017945 */ /* 0x000fe20003800000 */
[----:B--2---:R-:W-:-:S04]  /*2710*/  FMUL R60, R112, R95 ;  /* 0x0000005f703c7220 */ /* 0x004fc80000400000 */
[----:B------:R-:W-:Y:S01]  /*2720*/  FFMA R89, R61, R94, R60 ;  /* 0x0000005e3d597223 */ /* 0x000fe2000000003c */
[----:B------:R-:W-:-:S04]  /*2730*/  IMAD.WIDE.U32 R60, R113, R100, R134 ;  /* 0x00000064713c7225 */ /* 0x000fc800078e0086 */
[----:B------:R0:W-:Y:S01]  /*2740*/  @P2 STG.E desc[UR16][R20.64], R89 ;  /* 0x0000005914002986 */ /* 0x0001e2000c101910 */
[----:B------:R-:W-:-:S04]  /*2750*/  IADD3 R60, P2, R98, R60, RZ ;  /* 0x0000003c623c7210 */ /* 0x000fc80007f5e0ff */
[----:B------:R-:W-:Y:S02]  /*2760*/  IADD3.X R61, R99, R115, R61, P2, !PT ;  /* 0x00000073633d7210 */ /* 0x000fe400017fe43d */
[----:B------:R-:W-:-:S13]  /*2770*/  ISETP.GT.AND P2, PT, R96, 0x8, P5 ;  /* 0x000000086000780c */ /* 0x000fda0002f44270 */
[----:B0-----:R-:W-:Y:S05]  /*2780*/  @!P2 BRA `(.L_x_34) ;  /* 0x000000000004a947 */ /* 0x001fea0003800000 */
[----:B------:R0:W5:Y:S02]  /*2790*/  LDG.E.LTC128B R112, desc[UR16][R18.64+0x20] ;  /* 0x0000201012707981 */ /* 0x000164000c1e1920 */
.L_x_34:
[----:B------:R-:W-:Y:S05]  /*27a0*/  BSYNC B1 ;  /* 0x0000000000017941 */ /* 0x000fea0003800000 */
.L_x_33:
[----:B-----5:R-:W-:Y:S01]  /*27b0*/  FMUL R23, R112, R95 ;  /* 0x0000005f70177220 */ /* 0x020fe20000400000 */
[----:B------:R-:W-:Y:S01]  /*27c0*/  IMAD.WIDE.U32 R60, R5, UR8, R60 ;  /* 0x00000008053c7c25 */ /* 0x000fe2000f8e003c */
[----:B------:R-:W-:Y:S03]  /*27d0*/  BSSY B1, `(.L_x_35) ;  /* 0x0000009000017945 */ /* 0x000fe60003800000 */
[----:B------:R-:W-:Y:S01]  /*27e0*/  FFMA R89, R62, R94, R23 ;  /* 0x0000005e3e597223 */ /* 0x000fe20000000017 */
[----:B------:R-:W-:-:S04]  /*27f0*/  IMAD.IADD R23, R111, 0x1, R61 ;  /* 0x000000016f177824 */ /* 0x000fc800078e023d */
[----:B------:R2:W-:Y:S01]  /*2800*/  @P2 STG.E desc[UR16][R16.64+0x20], R89 ;  /* 0x0000205910002986 */ /* 0x0005e2000c101910 */
[----:B------:R-:W-:-:S04]  /*2810*/  LEA R22, P2, R60, UR10, 0x2 ;  /* 0x0000000a3c167c11 */ /* 0x000fc8000f8410ff */
[----:B------:R-:W-:Y:S02]  /*2820*/  LEA.HI.X R23, R60, UR11, R23, 0x2, P2 ;  /* 0x0000000b3c177c11 */ /* 0x000fe400090f1417 */
[----:B------:R-:W-:-:S13]  /*2830*/  ISETP.GT.AND P2, PT, R96, 0x8, P4 ;  /* 0x000000086000780c */ /* 0x000fda0002744270 */
[----:B--2---:R-:W-:Y:S05]  /*2840*/  @!P2 BRA `(.L_x_36) ;  /* 0x000000000004a947 */ /* 0x004fea0003800000 */
[----:B------:R2:W5:Y:S02]  /*2850*/  LDG.E.LTC128B R112, desc[UR16][R22.64+0x20] ;  /* 0x0000201016707981 */ /* 0x000564000c1e1920 */
.L_x_36:
[----:B------:R-:W-:Y:S05]  /*2860*/  BSYNC B1 ;  /* 0x0000000000017941 */ /* 0x000fea0003800000 */
.L_x_35:
[----:B-----5:R-:W-:Y:S01]  /*2870*/  FMUL R60, R112, R95 ;  /* 0x0000005f703c7220 */ /* 0x020fe20000400000 */
[C---:B------:R-:W-:Y:S01]  /*2880*/  IMAD.WIDE.U32 R132, R100.reuse, 0x7, R132 ;  /* 0x0000000764847825 */ /* 0x040fe200078e0084 */
[----:B------:R-:W-:Y:S01]  /*2890*/  ISETP.GT.AND P5, PT, R97, 0x10, PT ;  /* 0x000000106100780c */ /* 0x000fe20003fa4270 */
[----:B------:R-:W-:Y:S02]  /*28a0*/  BSSY B1, `(.L_x_37) ;  /* 0x00000af000017945 */ /* 0x000fe40003800000 */
[----:B------:R-:W-:Y:S01]  /*28b0*/  FFMA R63, R63, R94, R60 ;  /* 0x0000005e3f3f7223 */ /* 0x000fe2000000003c */
[----:B------:R-:W-:Y:S01]  /*28c0*/  IMAD.WIDE.U32 R134, R100, 0x7, R134 ;  /* 0x0000000764867825 */ /* 0x000fe200078e0086 */
[----:B------:R-:W-:-:S03]  /*28d0*/  LOP3.LUT R130, R130, 0xfffff7ff, RZ, 0xc0, !PT ;  /* 0xfffff7ff82827812 */ /* 0x000fc600078ec0ff */
[----:B------:R3:W-:Y:S01]  /*28e0*/  @P2 STG.E desc[UR16][R20.64+0x20], R63 ;  /* 0x0000203f14002986 */ /* 0x0007e2000c101910 */
[----:B------:R-:W-:-:S05]  /*28f0*/  IADD3 R123, P2, R102, R122, RZ ;  /* 0x0000007a667b7210 */ /* 0x000fca0007f5e0ff */
[----:B------:R-:W-:Y:S01]  /*2900*/  IMAD.X R60, R140, 0x1, R105, P2 ;  /* 0x000000018c3c7824 */ /* 0x000fe200010e0669 */
[C---:B------:R-:W-:Y:S02]  /*2910*/  LEA R122, P2, R123.reuse, UR10, 0x2 ;  /* 0x0000000a7b7a7c11 */ /* 0x040fe4000f8410ff */
[----:B------:R-:W-:Y:S02]  /*2920*/  @P5 LOP3.LUT R130, R130, 0x800, RZ, 0xfc, !PT ;  /* 0x0000080082825812 */ /* 0x000fe400078efcff */
[----:B------:R-:W-:Y:S02]  /*2930*/  LEA.HI.X R123, R123, UR11, R60, 0x2, P2 ;  /* 0x0000000b7b7b7c11 */ /* 0x000fe400090f143c */
[----:B------:R-:W-:-:S05]  /*2940*/  IADD3 R88, P2, R107, R138, RZ ;  /* 0x0000008a6b587210 */ /* 0x000fca0007f5e0ff */
[----:B------:R-:W-:Y:S01]  /*2950*/  IMAD.X R89, R109, 0x1, R17, P2 ;  /* 0x000000016d597824 */ /* 0x000fe200010e0611 */
[----:B------:R-:W-:-:S05]  /*2960*/  IADD3 R59, P2, R124, R102, RZ ;  /* 0x000000667c3b7210 */ /* 0x000fca0007f5e0ff */
[----:B------:R-:W-:Y:S01]  /*2970*/  IMAD.X R60, R125, 0x1, R105, P2 ;  /* 0x000000017d3c7824 */ /* 0x000fe200010e0669 */
[----:B------:R-:W-:-:S04]  /*2980*/  LEA R124, P2, R59, UR10, 0x2 ;  /* 0x0000000a3b7c7c11 */ /* 0x000fc8000f8410ff */
[----:B------:R-:W-:Y:S02]  /*2990*/  LEA.HI.X R125, R59, UR11, R60, 0x2, P2 ;  /* 0x0000000b3b7d7c11 */ /* 0x000fe400090f143c */
[----:B------:R-:W-:-:S04]  /*29a0*/  IADD3 R138, P2, R132, R100, RZ ;  /* 0x00000064848a7210 */ /* 0x000fc80007f5e0ff */
[----:B------:R-:W-:Y:S02]  /*29b0*/  IADD3.X R139, R101, R106, R133, P2, !PT ;  /* 0x0000006a658b7210 */ /* 0x000fe400017fe485 */
[-C--:B------:R-:W-:Y:S01]  /*29c0*/  IADD3 R140, P2, R134, R100.reuse, RZ ;  /* 0x00000064868c7210 */ /* 0x080fe20007f5e0ff */
[----:B------:R-:W-:-:S03]  /*29d0*/  IMAD.WIDE.U32 R60, R113, R100, R138 ;  /* 0x00000064713c7225 */ /* 0x000fc600078e008a */
[----:B------:R-:W-:Y:S01]  /*29e0*/  IADD3.X R141, R101, R106, R135, P2, !PT ;  /* 0x0000006a658d7210 */ /* 0x000fe200017fe487 */
[----:B------:R-:W-:Y:S01]  /*29f0*/  IMAD.WIDE.U32 R138, R100, 0x7, R138 ;  /* 0x00000007648a7825 */ /* 0x000fe200078e008a */
[----:B------:R-:W-:-:S03]  /*2a00*/  IADD3 R60, P2, R98, R60, RZ ;  /* 0x0000003c623c7210 */ /* 0x000fc60007f5e0ff */
[----:B---3--:R-:W-:Y:S01]  /*2a10*/  IMAD.WIDE.U32 R62, R113, R100, R140 ;  /* 0x00000064713e7225 */ /* 0x008fe200078e008c */
[----:B------:R-:W-:-:S03]  /*2a20*/  IADD3.X R61, R99, R115, R61, P2, !PT ;  /* 0x00000073633d7210 */ /* 0x000fc600017fe43d */
[----:B------:R-:W-:Y:S01]  /*2a30*/  IMAD.WIDE.U32 R140, R100, 0x7, R140 ;  /* 0x00000007648c7825 */ /* 0x000fe200078e008c */
[----:B------:R-:W-:-:S03]  /*2a40*/  IADD3 R132, P2, R98, R62, RZ ;  /* 0x0000003e62847210 */ /* 0x000fc60007f5e0ff */
[----:B------:R-:W-:Y:S01]  /*2a50*/  IMAD.WIDE.U32 R60, R5, UR8, R60 ;  /* 0x00000008053c7c25 */ /* 0x000fe2000f8e003c */
[----:B------:R-:W-:-:S03]  /*2a60*/  IADD3.X R133, R99, R115, R63, P2, !PT ;  /* 0x0000007363857210 */ /* 0x000fc600017fe43f */
[----:B------:R-:W-:Y:S01]  /*2a70*/  IMAD.IADD R59, R111, 0x1, R61 ;  /* 0x000000016f3b7824 */ /* 0x000fe200078e023d */
[----:B------:R-:W-:Y:S01]  /*2a80*/  LEA R62, P2, R60, UR10, 0x2 ;  /* 0x0000000a3c3e7c11 */ /* 0x000fe2000f8410ff */
[----:B------:R-:W-:-:S03]  /*2a90*/  IMAD.WIDE.U32 R132, R5, UR8, R132 ;  /* 0x0000000805847c25 */ /* 0x000fc6000f8e0084 */
[----:B------:R-:W-:Y:S01]  /*2aa0*/  LEA.HI.X R63, R60, UR11, R59, 0x2, P2 ;  /* 0x0000000b3c3f7c11 */ /* 0x000fe200090f143b */
[----:B------:R-:W-:Y:S01]  /*2ab0*/  IMAD.IADD R59, R111, 0x1, R133 ;  /* 0x000000016f3b7824 */ /* 0x000fe200078e0285 */
[----:B------:R-:W-:-:S04]  /*2ac0*/  LEA R60, P2, R132, UR10, 0x2 ;  /* 0x0000000a843c7c11 */ /* 0x000fc8000f8410ff */
[----:B------:R-:W-:Y:S02]  /*2ad0*/  LEA.HI.X R61, R132, UR11, R59, 0x2, P2 ;  /* 0x0000000b843d7c11 */ /* 0x000fe400090f143b */
[----:B------:R-:W-:-:S05]  /*2ae0*/  IADD3 R58, P2, R102, R58, RZ ;  /* 0x0000003a663a7210 */ /* 0x000fca0007f5e0ff */
[----:B------:R-:W-:Y:S01]  /*2af0*/  IMAD.X R59, R142, 0x1, R105, P2 ;  /* 0x000000018e3b7824 */ /* 0x000fe200010e0669 */
[----:B------:R-:W-:-:S04]  /*2b00*/  LEA R132, P2, R58, UR10, 0x2 ;  /* 0x0000000a3a847c11 */ /* 0x000fc8000f8410ff */
[----:B------:R-:W-:Y:S02]  /*2b10*/  LEA.HI.X R133, R58, UR11, R59, 0x2, P2 ;  /* 0x0000000b3a857c11 */ /* 0x000fe400090f143b */
        /* <DEDUP_REMOVED lines=11> */
[----:B------:R-:W-:Y:S01]  /*2bd0*/  IMAD.WIDE.U32 R58, R113, R100, R144 ;  /* 0x00000064713a7225 */ /* 0x000fe200078e0090 */
        /* <DEDUP_REMOVED lines=104> */
[----:B------:R-:W-:Y:S02]  /*3260*/  IADD3.X R137, R101, R106, R155, P2, !PT ;  /* 0x0000006a65897210 */ /* 0x000fe400017fe49b */
[----:B------:R-:W-:Y:S01]  /*3270*/  LEA R104, P2, R131, UR10, 0x2 ;  /* 0x0000000a83687c11 */ /* 0x000fe2000f8410ff */
[----:B------:R-:W-:-:S03]  /*3280*/  IMAD.WIDE.U32 R136, R113, R100, R136 ;  /* 0x0000006471887225 */ /* 0x000fc600078e0088 */
[----:B------:R-:W-:Y:S02]  /*3290*/  LEA.HI.X R105, R131, UR11, R108, 0x2, P2 ;  /* 0x0000000b83697c11 */ /* 0x000fe400090f146c */
[----:B------:R-:W-:-:S04]  /*32a0*/  IADD3 R100, P2, R98, R116, RZ ;  /* 0x0000007462647210 */ /* 0x000fc80007f5e0ff */
[----:B------:R-:W-:Y:S02]  /*32b0*/  IADD3.X R101, R99, R115, R117, P2, !PT ;  /* 0x0000007363657210 */ /* 0x000fe400017fe475 */
[----:B------:R-:W-:Y:S01]  /*32c0*/  IADD3 R114, P2, R98, R136, RZ ;  /* 0x0000008862727210 */ /* 0x000fe20007f5e0ff */
[----:B------:R-:W-:-:S03]  /*32d0*/  IMAD.WIDE.U32 R100, R5, UR8, R100 ;  /* 0x0000000805647c25 */ /* 0x000fc6000f8e0064 */
[----:B------:R-:W-:Y:S02]  /*32e0*/  IADD3.X R115, R99, R115, R137, P2, !PT ;  /* 0x0000007363737210 */ /* 0x000fe400017fe489 */
[----:B------:R-:W-:Y:S01]  /*32f0*/  LEA R98, P2, R100, UR10, 0x2 ;  /* 0x0000000a64627c11 */ /* 0x000fe2000f8410ff */
[----:B------:R-:W-:-:S04]  /*3300*/  IMAD.WIDE.U32 R114, R5, UR8, R114 ;  /* 0x0000000805727c25 */ /* 0x000fc8000f8e0072 */
[C---:B------:R-:W-:Y:S02]  /*3310*/  IMAD.IADD R5, R111.reuse, 0x1, R101 ;  /* 0x000000016f057824 */ /* 0x040fe400078e0265 */
[----:B------:R-:W-:-:S03]  /*3320*/  IMAD.IADD R111, R111, 0x1, R115 ;  /* 0x000000016f6f7824 */ /* 0x000fc600078e0273 */
[----:B------:R-:W-:Y:S02]  /*3330*/  LEA.HI.X R99, R100, UR11, R5, 0x2, P2 ;  /* 0x0000000b64637c11 */ /* 0x000fe400090f1405 */
[----:B------:R-:W-:-:S04]  /*3340*/  LEA R100, P2, R114, UR10, 0x2 ;  /* 0x0000000a72647c11 */ /* 0x000fc8000f8410ff */
[----:B------:R-:W-:Y:S02]  /*3350*/  LEA.HI.X R101, R114, UR11, R111, 0x2, P2 ;  /* 0x0000000b72657c11 */ /* 0x000fe400090f146f */
[----:B------:R-:W-:-:S13]  /*3360*/  ISETP.GT.AND P2, PT, R96, RZ, P5 ;  /* 0x000000ff6000720c */ /* 0x000fda0002f44270 */
[----:B------:R-:W-:Y:S05]  /*3370*/  @!P2 BRA `(.L_x_38) ;  /* 0x000000000004a947 */ /* 0x000fea0003800000 */
[----:B------:R3:W5:Y:S02]  /*3380*/  LDG.E.LTC128B R112, desc[UR16][R122.64] ;  /* 0x000000107a707981 */ /* 0x000764000c1e1920 */
.L_x_38:
[----:B------:R-:W-:Y:S05]  /*3390*/  BSYNC B1 ;  /* 0x0000000000017941 */ /* 0x000fea0003800000 */
.L_x_37:
[----:B-----5:R-:W-:Y:S01]  /*33a0*/  FMUL R5, R112, R95 ;  /* 0x0000005f70057220 */ /* 0x020fe20000400000 */
[----:B------:R-:W-:Y:S01]  /*33b0*/  ISETP.GT.AND P3, PT, R97, 0x11, PT ;  /* 0x000000116100780c */ /* 0x000fe20003f64270 */
[----:B------:R-:W-:Y:S01]  /*33c0*/  BSSY B1, `(.L_x_39) ;  /* 0x000000a000017945 */ /* 0x000fe20003800000 */
[----:B------:R-:W-:Y:S01]  /*33d0*/  LOP3.LUT R130, R130, 0xfffffbff, RZ, 0xc0, !PT ;  /* 0xfffffbff82827812 */ /* 0x000fe200078ec0ff */
[----:B------:R-:W-:-:S05]  /*33e0*/  FFMA R5, R64, R94, R5 ;  /* 0x0000005e40057223 */ /* 0x000fca0000000005 */
[----:B------:R4:W-:Y:S01]  /*33f0*/  @P2 STG.E desc[UR16][R88.64], R5 ;  /* 0x0000000558002986 */ /* 0x0009e2000c101910 */
[----:B------:R-:W-:-:S04]  /*3400*/  IADD3 R110, P2, R107, R20, RZ ;  /* 0x000000146b6e7210 */ /* 0x000fc80007f5e0ff */
[----:B------:R-:W-:Y:S01]  /*3410*/  @P3 LOP3.LUT R130, R130, 0x400, RZ, 0xfc, !PT ;  /* 0x0000040082823812 */ /* 0x000fe200078efcff */
[----:B------:R-:W-:Y:S01]  /*3420*/  IMAD.X R111, R109, 0x1, R21, P2 ;  /* 0x000000016d6f7824 */ /* 0x000fe200010e0615 */
[----:B------:R-:W-:-:S13]  /*3430*/  ISETP.GT.AND P2, PT, R96, RZ, P3 ;  /* 0x000000ff6000720c */ /* 0x000fda0001f44270 */
[----:B----4-:R-:W-:Y:S05]  /*3440*/  @!P2 BRA `(.L_x_40) ;  /* 0x000000000004a947 */ /* 0x010fea0003800000 */
[----:B------:R4:W5:Y:S02]  /*3450*/  LDG.E.LTC128B R112, desc[UR16][R124.64] ;  /* 0x000000107c707981 */ /* 0x000964000c1e1920 */
.L_x_40:
[----:B------:R-:W-:Y:S05]  /*3460*/  BSYNC B1 ;  /* 0x0000000000017941 */ /* 0x000fea0003800000 */
.L_x_39:
[----:B-----5:R-:W-:Y:S01]  /*3470*/  FMUL R64, R112, R95 ;  /* 0x0000005f70407220 */ /* 0x020fe20000400000 */
[----:B------:R-:W-:Y:S03]  /*3480*/  BSSY B1, `(.L_x_41) ;  /* 0x0000006000017945 */ /* 0x000fe60003800000 */
[----:B------:R-:W-:-:S05]  /*3490*/  FFMA R65, R65, R94, R64 ;  /* 0x0000005e41417223 */ /* 0x000fca0000000040 */
[----:B------:R0:W-:Y:S01]  /*34a0*/  @P2 STG.E desc[UR16][R110.64], R65 ;  /* 0x000000416e002986 */ /* 0x0001e2000c101910 */
[----:B------:R-:W-:-:S13]  /*34b0*/  ISETP.GT.AND P2, PT, R96, 0x8, P5 ;  /* 0x000000086000780c */ /* 0x000fda0002f44270 */
[----:B0-----:R-:W-:Y:S05]  /*34c0*/  @!P2 BRA `(.L_x_42) ;  /* 0x000000000004a947 */ /* 0x001fea0003800000 */
[----:B------:R0:W5:Y:S02]  /*34d0*/  LDG.E.LTC128B R112, desc[UR16][R62.64+0x20] ;  /* 0x000020103e707981 */ /* 0x000164000c1e1920 */
.L_x_42:
[----:B------:R-:W-:Y:S05]  /*34e0*/  BSYNC B1 ;  /* 0x0000000000017941 */ /* 0x000fea0003800000 */
.L_x_41:
[----:B-----5:R-:W-:Y:S01]  /*34f0*/  FMUL R5, R112, R95 ;  /* 0x0000005f70057220 */ /* 0x020fe20000400000 */
[----:B------:R-:W-:Y:S01]  /*3500*/  @P2 IMAD.MOV.U32 R64, RZ, RZ, R88 ;  /* 0x000000ffff402224 */ /* 0x000fe200078e0058 */
[----:B------:R-:W-:Y:S01]  /*3510*/  BSSY B1, `(.L_x_43) ;  /* 0x0000007000017945 */ /* 0x000fe20003800000 */
[----:B------:R-:W-:Y:S02]  /*3520*/  @P2 IMAD.MOV.U32 R65, RZ, RZ, R89 ;  /* 0x000000ffff412224 */ /* 0x000fe400078e0059 */
[----:B------:R-:W-:-:S05]  /*3530*/  FFMA R5, R66, R94, R5 ;  /* 0x0000005e42057223 */ /* 0x000fca0000000005 */
[----:B------:R0:W-:Y:S01]  /*3540*/  @P2 STG.E desc[UR16][R64.64+0x20], R5 ;  /* 0x0000200540002986 */ /* 0x0001e2000c101910 */
[----:B------:R-:W-:-:S13]  /*3550*/  ISETP.GT.AND P2, PT, R96, 0x8, P3 ;  /* 0x000000086000780c */ /* 0x000fda0001f44270 */
[----:B0-----:R-:W-:Y:S05]  /*3560*/  @!P2 BRA `(.L_x_44) ;  /* 0x000000000004a947 */ /* 0x001fea0003800000 */
[----:B------:R0:W5:Y:S02]  /*3570*/  LDG.E.LTC128B R112, desc[UR16][R60.64+0x20] ;  /* 0x000020103c707981 */ /* 0x000164000c1e1920 */
.L_x_44:
[----:B------:R-:W-:Y:S05]  /*3580*/  BSYNC B1 ;  /* 0x0000000000017941 */ /* 0x000fea0003800000 */
.L_x_43:
[----:B-----5:R-:W-:Y:S01]  /*3590*/  FMUL R64, R112, R95 ;  /* 0x0000005f70407220 */ /* 0x020fe20000400000 */
[----:B------:R-:W-:Y:S01]  /*35a0*/  @P2 IMAD.MOV.U32 R66, RZ, RZ, R110 ;  /* 0x000000ffff422224 */ /* 0x000fe200078e006e */
[----:B------:R-:W-:Y:S01]  /*35b0*/  ISETP.GT.AND P5, PT, R97, 0x18, PT ;  /* 0x000000186100780c */ /* 0x000fe20003fa4270 */
[----:B------:R-:W-:Y:S01]  /*35c0*/  BSSY B1, `(.L_x_45) ;  /* 0x000000a000017945 */ /* 0x000fe20003800000 */
[----:B------:R-:W-:Y:S01]  /*35d0*/  FFMA R5, R67, R94, R64 ;  /* 0x0000005e43057223 */ /* 0x000fe20000000040 */
[----:B------:R-:W-:Y:S01]  /*35e0*/  @P2 IMAD.MOV.U32 R67, RZ, RZ, R111 ;  /* 0x000000ffff432224 */ /* 0x000fe200078e006f */
[----:B------:R-:W-:-:S04]  /*35f0*/  P2R R108, PR, RZ, 0x20 ;  /* 0x00000020ff6c7803 */ /* 0x000fc80000000000 */
[----:B------:R0:W-:Y:S01]  /*3600*/  @P2 STG.E desc[UR16][R66.64+0x20], R5 ;  /* 0x0000200542002986 */ /* 0x0001e2000c101910 */
[----:B------:R-:W-:-:S05]  /*3610*/  IADD3 R64, P2, R88, R107, RZ ;  /* 0x0000006b58407210 */ /* 0x000fca0007f5e0ff */
[----:B------:R-:W-:Y:S01]  /*3620*/  IMAD.X R65, R89, 0x1, R109, P2 ;  /* 0x0000000159417824 */ /* 0x000fe200010e066d */
[----:B------:R-:W-:-:S13]  /*3630*/  ISETP.GT.AND P2, PT, R96, RZ, P5 ;  /* 0x000000ff6000720c */ /* 0x000fda0002f44270 */
[----:B0-----:R-:W-:Y:S05]  /*3640*/  @!P2 BRA `(.L_x_46) ;  /* 0x000000000004a947 */ /* 0x001fea0003800000 */
[----:B------:R0:W5:Y:S02]  /*3650*/  LDG.E.LTC128B R112, desc[UR16][R132.64] ;  /* 0x0000001084707981 */ /* 0x000164000c1e1920 */
.L_x_46:
[----:B------:R-:W-:Y:S05]  /*3660*/  BSYNC B1 ;  /* 0x0000000000017941 */ /* 0x000fea0003800000 */
.L_x_45:
[----:B-----5:R-:W-:Y:S01]  /*3670*/  FMUL R5, R112, R95 ;  /* 0x0000005f70057220 */ /* 0x020fe20000400000 */
[----:B------:R-:W-:Y:S01]  /*3680*/  ISETP.GT.AND P3, PT, R97, 0x19, PT ;  /* 0x000000196100780c */ /* 0x000fe20003f64270 */
[----:B------:R-:W-:Y:S02]  /*3690*/  BSSY B1, `(.L_x_47) ;  /* 0x0000009000017945 */ /* 0x000fe40003800000 */
[----:B------:R-:W-:Y:S01]  /*36a0*/  FFMA R5, R68, R94, R5 ;  /* 0x0000005e44057223 */ /* 0x000fe20000000005 */
[----:B------:R-:W-:-:S04]  /*36b0*/  P2R R131, PR, RZ, 0x8 ;  /* 0x00000008ff837803 */ /* 0x000fc80000000000 */
[----:B------:R0:W-:Y:S01]  /*36c0*/  @P2 STG.E desc[UR16][R64.64], R5 ;  /* 0x0000000540002986 */ /* 0x0001e2000c101910 */
[----:B------:R-:W-:-:S05]  /*36d0*/  IADD3 R66, P2, R110, R107, RZ ;  /* 0x0000006b6e427210 */ /* 0x000fca0007f5e0ff */
[----:B------:R-:W-:Y:S01]  /*36e0*/  IMAD.X R67, R111, 0x1, R109, P2 ;  /* 0x000000016f437824 */ /* 0x000fe200010e066d */
[----:B------:R-:W-:-:S13]  /*36f0*/  ISETP.GT.AND P2, PT, R96, RZ, P3 ;  /* 0x000000ff6000720c */ /* 0x000fda0001f44270 */
[----:B0-----:R-:W-:Y:S05]  /*3700*/  @!P2 BRA `(.L_x_48) ;  /* 0x000000000004a947 */ /* 0x001fea0003800000 */
[----:B------:R0:W5:Y:S02]  /*3710*/  LDG.E.LTC128B R112, desc[UR16][R134.64] ;  /* 0x0000001086707981 */ /* 0x000164000c1e1920 */
.L_x_48:
[----:B------:R-:W-:Y:S05]  /*3720*/  BSYNC B1 ;  /* 0x0000000000017941 */ /* 0x000fea0003800000 */
.L_x_47:
[----:B-----5:R-:W-:Y:S01]  /*3730*/  FMUL R68, R112, R95 ;  /* 0x0000005f70447220 */ /* 0x020fe20000400000 */
[----:B------:R-:W-:Y:S01]  /*3740*/  BSSY B1, `(.L_x_49) ;  /* 0x0000009000017945 */ /* 0x000fe20003800000 */
[----:B------:R-:W-:Y:S02]  /*3750*/  IMAD.MOV.U32 R106, RZ, RZ, R112 ;  /* 0x000000ffff6a7224 */ /* 0x000fe400078e0070 */
[----:B------:R-:W-:-:S05]  /*3760*/  FFMA R5, R69, R94, R68 ;  /* 0x0000005e45057223 */ /* 0x000fca0000000044 */
[----:B------:R0:W-:Y:S01]  /*3770*/  @P2 STG.E desc[UR16][R66.64], R5 ;  /* 0x0000000542002986 */ /* 0x0001e2000c101910 */
[----:B------:R-:W-:-:S05]  /*3780*/  IADD3 R68, P2, R88, R107, RZ ;  /* 0x0000006b58447210 */ /* 0x000fca0007f5e0ff */
[----:B------:R-:W-:Y:S01]  /*3790*/  IMAD.X R69, R89, 0x1, R109, P2 ;  /* 0x0000000159457824 */ /* 0x000fe200010e066d */
[----:B------:R-:W-:-:S13]  /*37a0*/  ISETP.GT.AND P2, PT, R96, 0x8, P5 ;  /* 0x000000086000780c */ /* 0x000fda0002f44270 */
[----:B0-----:R-:W-:Y:S05]  /*37b0*/  @!P2 BRA `(.L_x_50) ;  /* 0x000000000004a947 */ /* 0x001fea0003800000 */
[----:B------:R0:W5:Y:S02]  /*37c0*/  LDG.E.LTC128B R106, desc[UR16][R58.64+0x20] ;  /* 0x000020103a6a7981 */ /* 0x000164000c1e1920 */
.L_x_50:
[----:B------:R-:W-:Y:S05]  /*37d0*/  BSYNC B1 ;  /* 0x0000000000017941 */ /* 0x000fea0003800000 */
.L_x_49:
[----:B-----5:R-:W-:Y:S01]  /*37e0*/  FMUL R5, R106, R95 ;  /* 0x0000005f6a057220 */ /* 0x020fe20000400000 */
[----:B------:R-:W-:Y:S03]  /*37f0*/  BSSY B1, `(.L_x_51) ;  /* 0x0000008000017945 */ /* 0x000fe60003800000 */
[----:B------:R-:W-:-:S05]  /*3800*/  FFMA R5, R70, R94, R5 ;  /* 0x0000005e46057223 */ /* 0x000fca0000000005 */
[----:B------:R0:W-:Y:S01]  /*3810*/  @P2 STG.E desc[UR16][R68.64+0x20], R5 ;  /* 0x0000200544002986 */ /* 0x0001e2000c101910 */
[----:B------:R-:W-:-:S05]  /*3820*/  IADD3 R112, P2, R110, R107, RZ ;  /* 0x0000006b6e707210 */ /* 0x000fca0007f5e0ff */
[----:B------:R-:W-:Y:S01]  /*3830*/  IMAD.X R113, R111, 0x1, R109, P2 ;  /* 0x000000016f717824 */ /* 0x000fe200010e066d */
[----:B------:R-:W-:-:S13]  /*3840*/  ISETP.GT.AND P2, PT, R96, 0x8, P3 ;  /* 0x000000086000780c */ /* 0x000fda0001f44270 */
[----:B0-----:R-:W-:Y:S05]  /*3850*/  @!P2 BRA `(.L_x_52) ;  /* 0x000000000004a947 */ /* 0x001fea0003800000 */
[----:B------:R0:W5:Y:S02]  /*3860*/  LDG.E.LTC128B R106, desc[UR16][R56.64+0x20] ;  /* 0x00002010386a7981 */ /* 0x000164000c1e1920 */
.L_x_52:
[----:B------:R-:W-:Y:S05]  /*3870*/  BSYNC B1 ;  /* 0x0000000000017941 */ /* 0x000fea0003800000 */
.L_x_51:
        /* <DEDUP_REMOVED lines=11> */
.L_x_54:
[----:B------:R-:W-:Y:S05]  /*3930*/  BSYNC B1 ;  /* 0x0000000000017941 */ /* 0x000fea0003800000 */
.L_x_53:
        /* <DEDUP_REMOVED lines=11> */
.L_x_56:
[----:B------:R-:W-:Y:S05]  /*39f0*/  BSYNC B1 ;  /* 0x0000000000017941 */ /* 0x000fea0003800000 */
.L_x_55:
        /* <DEDUP_REMOVED lines=9> */
.L_x_58:
[----:B------:R-:W-:Y:S05]  /*3a90*/  BSYNC B1 ;  /* 0x0000000000017941 */ /* 0x000fea0003800000 */
.L_x_57:
        /* <DEDUP_REMOVED lines=9> */
.L_x_60:
[----:B------:R-:W-:Y:S05]  /*3b30*/  BSYNC B1 ;  /* 0x0000000000017941 */ /* 0x000fea0003800000 */
.L_x_59:
        /* <DEDUP_REMOVED lines=11> */
.L_x_62:
[----:B------:R-:W-:Y:S05]  /*3bf0*/  BSYNC B1 ;  /* 0x0000000000017941 */ /* 0x000fea0003800000 */
.L_x_61:
[----:B-----5:R-:W-:Y:S01]  /*3c00*/  FMUL R5, R106, R95 ;  /* 0x0000005f6a057220 */ /* 0x020fe20000400000 */
[----:B------:R-:W-:Y:S01]  /*3c10*/  ISETP.GT.AND P3, PT, R97, 0x29, PT ;  /* 0x000000296100780c */ /* 0x000fe20003f64270 */
[----:B------:R-:W-:Y:S02]  /*3c20*/  BSSY B1, `(.L_x_63) ;  /* 0x0000009000017945 */ /* 0x000fe40003800000 */
[----:B------:R-:W-:Y:S01]  /*3c30*/  FFMA R5, R76, R94, R5 ;  /* 0x0000005e4c057223 */ /* 0x000fe20000000005 */
[----:B------:R-:W-:-:S04]  /*3c40*/  P2R R135, PR, RZ, 0x8 ;  /* 0x00000008ff877803 */ /* 0x000fc80000000000 */
[----:B------:R0:W-:Y:S01]  /*3c50*/  @P2 STG.E desc[UR16][R74.64], R5 ;  /* 0x000000054a002986 */ /* 0x0001e2000c101910 */
[----:B---3--:R-:W-:-:S05]  /*3c60*/  IADD3 R122, P2, R114, R107, RZ ;  /* 0x0000006b727a7210 */ /* 0x008fca0007f5e0ff */
[----:B------:R-:W-:Y:S01]  /*3c70*/  IMAD.X R123, R115, 0x1, R109, P2 ;  /* 0x00000001737b7824 */ /* 0x000fe200010e066d */
[----:B------:R-:W-:-:S13]  /*3c80*/  ISETP.GT.AND P2, PT, R96, RZ, P3 ;  /* 0x000000ff6000720c */ /* 0x000fda0001f44270 */
[----:B0-----:R-:W-:Y:S05]  /*3c90*/  @!P2 BRA `(.L_x_64) ;  /* 0x000000000004a947 */ /* 0x001fea0003800000 */
[----:B------:R0:W5:Y:S02]  /*3ca0*/  LDG.E.LTC128B R106, desc[UR16][R144.64] ;  /* 0x00000010906a7981 */ /* 0x000164000c1e1920 */
.L_x_64:
[----:B------:R-:W-:Y:S05]  /*3cb0*/  BSYNC B1 ;  /* 0x0000000000017941 */ /* 0x000fea0003800000 */
.L_x_63:
[----:B-----5:R-:W-:Y:S01]  /*3cc0*/  FMUL R76, R106, R95 ;  /* 0x0000005f6a4c7220 */ /* 0x020fe20000400000 */
[----:B------:R-:W-:Y:S03]  /*3cd0*/  BSSY B1, `(.L_x_65) ;  /* 0x0000008000017945 */ /* 0x000fe60003800000 */
[----:B------:R-:W-:-:S05]  /*3ce0*/  FFMA R5, R77, R94, R76 ;  /* 0x0000005e4d057223 */ /* 0x000fca000000004c */
[----:B------:R3:W-:Y:S01]  /*3cf0*/  @P2 STG.E desc[UR16][R122.64], R5 ;  /* 0x000000057a002986 */ /* 0x0007e2000c101910 */
[----:B------:R-:W-:-:S05]  /*3d00*/  IADD3 R76, P2, R72, R107, RZ ;  /* 0x0000006b484c7210 */ /* 0x000fca0007f5e0ff */
[----:B------:R-:W-:Y:S01]  /*3d10*/  IMAD.X R77, R73, 0x1, R109, P2 ;  /* 0x00000001494d7824 */ /* 0x000fe200010e066d */
[----:B------:R-:W-:-:S13]  /*3d20*/  ISETP.GT.AND P2, PT, R96, 0x8, P5 ;  /* 0x000000086000780c */ /* 0x000fda0002f44270 */
[----:B---3--:R-:W-:Y:S05]  /*3d30*/  @!P2 BRA `(.L_x_66) ;  /* 0x000000000004a947 */ /* 0x008fea0003800000 */
[----:B------:R3:W5:Y:S02]  /*3d40*/  LDG.E.LTC128B R106, desc[UR16][R128.64+0x20] ;  /* 0x00002010806a7981 */ /* 0x000764000c1e1920 */
.L_x_66:
[----:B------:R-:W-:Y:S05]  /*3d50*/  BSYNC B1 ;  /* 0x0000000000017941 */ /* 0x000fea0003800000 */
.L_x_65:
[----:B-----5:R-:W-:Y:S01]  /*3d60*/  FMUL R5, R106, R95 ;  /* 0x0000005f6a057220 */ /* 0x020fe20000400000 */
[----:B------:R-:W-:Y:S03]  /*3d70*/  BSSY B1, `(.L_x_67) ;  /* 0x0000008000017945 */ /* 0x000fe60003800000 */
[----:B------:R-:W-:-:S05]  /*3d80*/  FFMA R5, R78, R94, R5 ;  /* 0x0000005e4e057223 */ /* 0x000fca0000000005 */
[----:B------:R0:W-:Y:S01]  /*3d90*/  @P2 STG.E desc[UR16][R76.64+0x20], R5 ;  /* 0x000020054c002986 */ /* 0x0001e2000c101910 */
[----:B----4-:R-:W-:-:S05]  /*3da0*/  IADD3 R124, P2, R116, R107, RZ ;  /* 0x0000006b747c7210 */ /* 0x010fca0007f5e0ff */
[----:B------:R-:W-:Y:S01]  /*3db0*/  IMAD.X R125, R117, 0x1, R109, P2 ;  /* 0x00000001757d7824 */ /* 0x000fe200010e066d */
[----:B------:R-:W-:-:S13]  /*3dc0*/  ISETP.GT.AND P2, PT, R96, 0x8, P3 ;  /* 0x000000086000780c */ /* 0x000fda0001f44270 */
[----:B0-----:R-:W-:Y:S05]  /*3dd0*/  @!P2 BRA `(.L_x_68) ;  /* 0x000000000004a947 */ /* 0x001fea0003800000 */
[----:B------:R0:W5:Y:S02]  /*3de0*/  LDG.E.LTC128B R106, desc[UR16][R126.64+0x20] ;  /* 0x000020107e6a7981 */ /* 0x000164000c1e1920 */
.L_x_68:
[----:B------:R-:W-:Y:S05]  /*3df0*/  BSYNC B1 ;  /* 0x0000000000017941 */ /* 0x000fea0003800000 */
.L_x_67:
        /* <DEDUP_REMOVED lines=9> */
[----:B----4-:R-:W-:Y:S05]  /*3e90*/  @!P2 BRA `(.L_x_70) ;  /* 0x000000000004a947 */ /* 0x010fea0003800000 */
[----:B------:R4:W5:Y:S02]  /*3ea0*/  LDG.E.LTC128B R106, desc[UR16][R118.64] ;  /* 0x00000010766a7981 */ /* 0x000964000c1e1920 */
.L_x_70:
[----:B------:R-:W-:Y:S05]  /*3eb0*/  BSYNC B1 ;  /* 0x0000000000017941 */ /* 0x000fea0003800000 */
.L_x_69:
[----:B-----5:R-:W-:Y:S01]  /*3ec0*/  FMUL R5, R106, R95 ;  /* 0x0000005f6a057220 */ /* 0x020fe20000400000 */
[----:B------:R-:W-:Y:S01]  /*3ed0*/  ISETP.GT.AND P6, PT, R97, 0x31, PT ;  /* 0x000000316100780c */ /* 0x000fe20003fc4270 */
[----:B------:R-:W-:Y:S02]  /*3ee0*/  BSSY B1, `(.L_x_71) ;  /* 0x0000009000017945 */ /* 0x000fe40003800000 */
[----:B------:R-:W-:-:S05]  /*3ef0*/  FFMA R5, R80, R94, R5 ;  /* 0x0000005e50057223 */ /* 0x000fca0000000005 */
[----:B------:R0:W-:Y:S01]  /*3f00*/  @P2 STG.E desc[UR16][R78.64], R5 ;  /* 0x000000054e002986 */ /* 0x0001e2000c101910 */
[----:B----4-:R-:W-:-:S05]  /*3f10*/  IADD3 R118, P2, R122, R107, RZ ;  /* 0x0000006b7a767210 */ /* 0x010fca0007f5e0ff */
[----:B------:R-:W-:Y:S01]  /*3f20*/  IMAD.X R119, R123, 0x1, R109, P2 ;  /* 0x000000017b777824 */ /* 0x000fe200010e066d */
[----:B------:R-:W-:Y:S02]  /*3f30*/  ISETP.GT.AND P2, PT, R96, RZ, P6 ;  /* 0x000000ff6000720c */ /* 0x000fe40003744270 */
[----:B0-----:R-:W-:-:S11]  /*3f40*/  P2R R5, PR, RZ, 0x40 ;  /* 0x00000040ff057803 */ /* 0x001fd60000000000 */
[----:B------:R-:W-:Y:S05]  /*3f50*/  @!P2 BRA `(.L_x_72) ;  /* 0x000000000004a947 */ /* 0x000fea0003800000 */
[----:B------:R0:W5:Y:S02]  /*3f60*/  LDG.E.LTC128B R106, desc[UR16][R120.64] ;  /* 0x00000010786a7981 */ /* 0x000164000c1e1920 */
.L_x_72:
[----:B------:R-:W-:Y:S05]  /*3f70*/  BSYNC B1 ;  /* 0x0000000000017941 */ /* 0x000fea0003800000 */
.L_x_71:
[----:B-----5:R-:W-:Y:S01]  /*3f80*/  FMUL R80, R106, R95 ;  /* 0x0000005f6a507220 */ /* 0x020fe20000400000 */
[----:B------:R-:W-:Y:S03]  /*3f90*/  BSSY B1, `(.L_x_73) ;  /* 0x0000008000017945 */ /* 0x000fe60003800000 */
[----:B------:R-:W-:-:S05]  /*3fa0*/  FFMA R5, R81, R94, R80 ;  /* 0x0000005e51057223 */ /* 0x000fca0000000050 */
[----:B------:R4:W-:Y:S01]  /*3fb0*/  @P2 STG.E desc[UR16][R118.64], R5 ;  /* 0x0000000576002986 */ /* 0x0009e2000c101910 */
[----:B------:R-:W-:-:S05]  /*3fc0*/  IADD3 R80, P2, R76, R107, RZ ;  /* 0x0000006b4c507210 */ /* 0x000fca0007f5e0ff */
[----:B------:R-:W-:Y:S01]  /*3fd0*/  IMAD.X R81, R77, 0x1, R109, P2 ;  /* 0x000000014d517824 */ /* 0x000fe200010e066d */
[----:B------:R-:W-:-:S13]  /*3fe0*/  ISETP.GT.AND P2, PT, R96, 0x8, P3 ;  /* 0x000000086000780c */ /* 0x000fda0001f44270 */
[----:B----4-:R-:W-:Y:S05]  /*3ff0*/  @!P2 BRA `(.L_x_74) ;  /* 0x000000000004a947 */ /* 0x010fea0003800000 */
[----:B------:R4:W5:Y:S02]  /*4000*/  LDG.E.LTC128B R106, desc[UR16][R146.64+0x20] ;  /* 0x00002010926a7981 */ /* 0x000964000c1e1920 */
.L_x_74:
[----:B------:R-:W-:Y:S05]  /*4010*/  BSYNC B1 ;  /* 0x0000000000017941 */ /* 0x000fea0003800000 */
.L_x_73:
[----:B-----5:R-:W-:Y:S01]  /*4020*/  FMUL R5, R106, R95 ;  /* 0x0000005f6a057220 */ /* 0x020fe20000400000 */
[----:B------:R-:W-:Y:S03]  /*4030*/  BSSY B1, `(.L_x_75) ;  /* 0x0000008000017945 */ /* 0x000fe60003800000 */
[----:B------:R-:W-:-:S05]  /*4040*/  FFMA R5, R82, R94, R5 ;  /* 0x0000005e52057223 */ /* 0x000fca0000000005 */
[----:B------:R1:W-:Y:S01]  /*4050*/  @P2 STG.E desc[UR16][R80.64+0x20], R5 ;  /* 0x0000200550002986 */ /* 0x0003e2000c101910 */
[----:B0-----:R-:W-:-:S05]  /*4060*/  IADD3 R120, P2, R124, R107, RZ ;  /* 0x0000006b7c787210 */ /* 0x001fca0007f5e0ff */
[----:B------:R-:W-:Y:S01]  /*4070*/  IMAD.X R121, R125, 0x1, R109, P2 ;  /* 0x000000017d797824 */ /* 0x000fe200010e066d */
[----:B------:R-:W-:-:S13]  /*4080*/  ISETP.GT.AND P2, PT, R96, 0x8, P6 ;  /* 0x000000086000780c */ /* 0x000fda0003744270 */
[----:B-1----:R-:W-:Y:S05]  /*4090*/  @!P2 BRA `(.L_x_76) ;  /* 0x000000000004a947 */ /* 0x002fea0003800000 */
[----:B------:R0:W5:Y:S02]  /*40a0*/  LDG.E.LTC128B R106, desc[UR16][R148.64+0x20] ;  /* 0x00002010946a7981 */ /* 0x000164000c1e1920 */
.L_x_76:
[----:B------:R-:W-:Y:S05]  /*40b0*/  BSYNC B1 ;  /* 0x0000000000017941 */ /* 0x000fea0003800000 */
.L_x_75:
[----:B-----5:R-:W-:Y:S01]  /*40c0*/  FMUL R82, R106, R95 ;  /* 0x0000005f6a527220 */ /* 0x020fe20000400000 */
[----:B------:R-:W-:Y:S01]  /*40d0*/  ISETP.GT.AND P3, PT, R97, 0x38, PT ;  /* 0x000000386100780c */ /* 0x000fe20003f64270 */
[----:B------:R-:W-:Y:S02]  /*40e0*/  BSSY B1, `(.L_x_77) ;  /* 0x0000008000017945 */ /* 0x000fe40003800000 */
[----:B------:R-:W-:-:S05]  /*40f0*/  FFMA R5, R83, R94, R82 ;  /* 0x0000005e53057223 */ /* 0x000fca0000000052 */
[----:B------:R1:W-:Y:S01]  /*4100*/  @P2 STG.E desc[UR16][R120.64+0x20], R5 ;  /* 0x0000200578002986 */ /* 0x0003e2000c101910 */
[----:B------:R-:W-:-:S05]  /*4110*/  IADD3 R82, P2, R78, R107, RZ ;  /* 0x0000006b4e527210 */ /* 0x000fca0007f5e0ff */
[----:B------:R-:W-:Y:S01]  /*4120*/  IMAD.X R83, R79, 0x1, R109, P2 ;  /* 0x000000014f537824 */ /* 0x000fe200010e066d */
[----:B------:R-:W-:-:S13]  /*4130*/  ISETP.GT.AND P2, PT, R96, RZ, P3 ;  /* 0x000000ff6000720c */ /* 0x000fda0001f44270 */
[----:B-1----:R-:W-:Y:S05]  /*4140*/  @!P2 BRA `(.L_x_78) ;  /* 0x000000000004a947 */ /* 0x002fea0003800000 */
[----:B------:R1:W5:Y:S02]  /*4150*/  LDG.E.LTC128B R106, desc[UR16][R102.64] ;  /* 0x00000010666a7981 */ /* 0x000364000c1e1920 */
.L_x_78:
[----:B------:R-:W-:Y:S05]  /*4160*/  BSYNC B1 ;  /* 0x0000000000017941 */ /* 0x000fea0003800000 */
.L_x_77:
[----:B-----5:R-:W-:Y:S01]  /*4170*/  FMUL R5, R106, R95 ;  /* 0x0000005f6a057220 */ /* 0x020fe20000400000 */
[----:B------:R-:W-:Y:S03]  /*4180*/  BSSY B1, `(.L_x_79) ;  /* 0x0000009000017945 */ /* 0x000fe60003800000 */
[----:B------:R-:W-:-:S05]  /*4190*/  FFMA R5, R84, R94, R5 ;  /* 0x0000005e54057223 */ /* 0x000fca0000000005 */
[----:B------:R0:W-:Y:S01]  /*41a0*/  @P2 STG.E desc[UR16][R82.64], R5 ;  /* 0x0000000552002986 */ /* 0x0001e2000c101910 */
[----:B-1----:R-:W-:-:S05]  /*41b0*/  IADD3 R102, P2, R118, R107, RZ ;  /* 0x0000006b76667210 */ /* 0x002fca0007f5e0ff */
[----:B------:R-:W-:Y:S01]  /*41c0*/  IMAD.X R103, R119, 0x1, R109, P2 ;  /* 0x0000000177677824 */ /* 0x000fe200010e066d */
[----:B------:R-:W-:-:S04]  /*41d0*/  ISETP.GT.AND P2, PT, R97, 0x39, PT ;  /* 0x000000396100780c */ /* 0x000fc80003f44270 */
[----:B------:R-:W-:-:S13]  /*41e0*/  ISETP.GT.AND P5, PT, R96, RZ, P2 ;  /* 0x000000ff6000720c */ /* 0x000fda00017a4270 */
[----:B0-----:R-:W-:Y:S05]  /*41f0*/  @!P5 BRA `(.L_x_80) ;  /* 0x000000000004d947 */ /* 0x001fea0003800000 */
[----:B------:R0:W5:Y:S02]  /*4200*/  LDG.E.LTC128B R106, desc[UR16][R104.64] ;  /* 0x00000010686a7981 */ /* 0x000164000c1e1920 */
.L_x_80:
[----:B------:R-:W-:Y:S05]  /*4210*/  BSYNC B1 ;  /* 0x0000000000017941 */ /* 0x000fea0003800000 */
.L_x_79:
[----:B-----5:R-:W-:Y:S01]  /*4220*/  FMUL R84, R106, R95 ;  /* 0x0000005f6a547220 */ /* 0x020fe20000400000 */
[----:B------:R-:W-:Y:S03]  /*4230*/  BSSY B1, `(.L_x_81) ;  /* 0x000000a000017945 */ /* 0x000fe60003800000 */
[----:B------:R-:W-:-:S05]  /*4240*/  FFMA R5, R85, R94, R84 ;  /* 0x0000005e55057223 */ /* 0x000fca0000000054 */
[----:B------:R1:W-:Y:S01]  /*4250*/  @P5 STG.E desc[UR16][R102.64], R5 ;  /* 0x0000000566005986 */ /* 0x0003e2000c101910 */
[----:B------:R-:W-:-:S05]  /*4260*/  IADD3 R84, P5, R120, R107, RZ ;  /* 0x0000006b78547210 */ /* 0x000fca0007fbe0ff */
[----:B------:R-:W-:Y:S01]  /*4270*/  IMAD.X R85, R121, 0x1, R109, P5 ;  /* 0x0000000179557824 */ /* 0x000fe200028e066d */
[----:B0-----:R-:W-:-:S05]  /*4280*/  IADD3 R104, P5, R80, R107, RZ ;  /* 0x0000006b50687210 */ /* 0x001fca0007fbe0ff */
[----:B------:R-:W-:Y:S01]  /*4290*/  IMAD.X R105, R81, 0x1, R109, P5 ;  /* 0x0000000151697824 */ /* 0x000fe200028e066d */
[----:B------:R-:W-:-:S13]  /*42a0*/  ISETP.GT.AND P5, PT, R96, 0x8, P3 ;  /* 0x000000086000780c */ /* 0x000fda0001fa4270 */
[----:B-1----:R-:W-:Y:S05]  /*42b0*/  @!P5 BRA `(.L_x_82) ;  /* 0x000000000004d947 */ /* 0x002fea0003800000 */
[----:B------:R0:W5:Y:S02]  /*42c0*/  LDG.E.LTC128B R106, desc[UR16][R98.64+0x20] ;  /* 0x00002010626a7981 */ /* 0x000164000c1e1920 */
.L_x_82:
[----:B------:R-:W-:Y:S05]  /*42d0*/  BSYNC B1 ;  /* 0x0000000000017941 */ /* 0x000fea0003800000 */
.L_x_81:
[----:B-----5:R-:W-:Y:S01]  /*42e0*/  FMUL R5, R106, R95 ;  /* 0x0000005f6a057220 */ /* 0x020fe20000400000 */
[----:B------:R-:W-:Y:S03]  /*42f0*/  BSSY B1, `(.L_x_83) ;  /* 0x0000006000017945 */ /* 0x000fe60003800000 */
[----:B------:R-:W-:-:S05]  /*4300*/  FFMA R5, R86, R94, R5 ;  /* 0x0000005e56057223 */ /* 0x000fca0000000005 */
[----:B------:R1:W-:Y:S01]  /*4310*/  @P5 STG.E desc[UR16][R104.64+0x20], R5 ;  /* 0x0000200568005986 */ /* 0x0003e2000c101910 */
[----:B------:R-:W-:-:S13]  /*4320*/  ISETP.GT.AND P5, PT, R96, 0x8, P2 ;  /* 0x000000086000780c */ /* 0x000fda00017a4270 */
[----:B-1----:R-:W-:Y:S05]  /*4330*/  @!P5 BRA `(.L_x_84) ;  /* 0x000000000004d947 */ /* 0x002fea0003800000 */
[----:B------:R1:W5:Y:S02]  /*4340*/  LDG.E.LTC128B R106, desc[UR16][R100.64+0x20] ;  /* 0x00002010646a7981 */ /* 0x000364000c1e1920 */
.L_x_84:
[----:B------:R-:W-:Y:S05]  /*4350*/  BSYNC B1 ;  /* 0x0000000000017941 */ /* 0x000fea0003800000 */
.L_x_83:
[----:B-----5:R-:W-:Y:S01]  /*4360*/  FMUL R86, R106, R95 ;  /* 0x0000005f6a567220 */ /* 0x020fe20000400000 */
[----:B------:R-:W-:Y:S03]  /*4370*/  BSSY B1, `(.L_x_85) ;  /* 0x0000006000017945 */ /* 0x000fe60003800000 */
[----:B------:R-:W-:-:S05]  /*4380*/  FFMA R87, R87, R94, R86 ;  /* 0x0000005e57577223 */ /* 0x000fca0000000056 */
[----:B------:R0:W-:Y:S01]  /*4390*/  @P5 STG.E desc[UR16][R84.64+0x20], R87 ;  /* 0x0000205754005986 */ /* 0x0001e2000c101910 */
[----:B------:R-:W-:-:S13]  /*43a0*/  ISETP.GT.AND P5, PT, R96, 0x80, P1 ;  /* 0x000000806000780c */ /* 0x000fda0000fa4270 */
[----:B0-----:R-:W-:Y:S05]  /*43b0*/  @!P5 BRA `(.L_x_86) ;  /* 0x000000000004d947 */ /* 0x001fea0003800000 */
[----:B------:R0:W5:Y:S02]  /*43c0*/  LDG.E.LTC128B R106, desc[UR16][R8.64+0x200] ;  /* 0x00020010086a7981 */ /* 0x000164000c1e1920 */
.L_x_86:
[----:B------:R-:W-:Y:S05]  /*43d0*/  BSYNC B1 ;  /* 0x0000000000017941 */ /* 0x000fea0003800000 */
.L_x_85:
[----:B-----5:R-:W-:Y:S01]  /*43e0*/  FMUL R5, R106, R95 ;  /* 0x0000005f6a057220 */ /* 0x020fe20000400000 */
[----:B------:R-:W-:Y:S03]  /*43f0*/  BSSY B1, `(.L_x_87) ;  /* 0x0000007000017945 */ /* 0x000fe60003800000 */
[----:B------:R-:W-:-:S05]  /*4400*/  FFMA R5, R24, R94, R5 ;  /* 0x0000005e18057223 */ /* 0x000fca0000000005 */
[----:B------:R0:W-:Y:S01]  /*4410*/  @P5 STG.E desc[UR16][R12.64+0x200], R5 ;  /* 0x000200050c005986 */ /* 0x0001e2000c101910 */
[----:B------:R-:W-:-:S04]  /*4420*/  LOP3.LUT P5, RZ, R130, 0x2, RZ, 0xc0, !PT ;  /* 0x0000000282ff7812 */ /* 0x000fc800078ac0ff */
[----:B------:R-:W-:-:S13]  /*4430*/  ISETP.GT.AND P5, PT, R96, 0x80, P5 ;  /* 0x000000806000780c */ /* 0x000fda0002fa4270 */
[----:B0-----:R-:W-:Y:S05]  /*4440*/  @!P5 BRA `(.L_x_88) ;  /* 0x000000000004d947 */ /* 0x001fea0003800000 */
[----:B------:R0:W5:Y:S02]  /*4450*/  LDG.E.LTC128B R106, desc[UR16][R14.64+0x200] ;  /* 0x000200100e6a7981 */ /* 0x000164000c1e1920 */
.L_x_88:
[----:B------:R-:W-:Y:S05]  /*4460*/  BSYNC B1 ;  /* 0x0000000000017941 */ /* 0x000fea0003800000 */
.L_x_87:
[----:B-----5:R-:W-:Y:S01]  /*4470*/  FMUL R24, R106, R95 ;  /* 0x0000005f6a187220 */ /* 0x020fe20000400000 */
[----:B------:R-:W-:Y:S01]  /*4480*/  ISETP.GT.AND P1, PT, R96, 0x88, P1 ;  /* 0x000000886000780c */ /* 0x000fe20000f24270 */
[----:B------:R-:W-:Y:S02]  /*4490*/  BSSY B1, `(.L_x_89) ;  /* 0x0000005000017945 */ /* 0x000fe40003800000 */
[----:B------:R-:W-:-:S05]  /*44a0*/  FFMA R25, R25, R94, R24 ;  /* 0x0000005e19197223 */ /* 0x000fca0000000018 */
[----:B------:R0:W-:Y:S05]  /*44b0*/  @P5 STG.E desc[UR16][R10.64+0x200], R25 ;  /* 0x000200190a005986 */ /* 0x0001ea000c101910 */
[----:B------:R-:W-:Y:S05]  /*44c0*/  @!P1 BRA `(.L_x_90) ;  /* 0x0000000000049947 */ /* 0x000fea0003800000 */
[----:B------:R0:W5:Y:S02]  /*44d0*/  LDG.E.LTC128B R106, desc[UR16][R8.64+0x220] ;  /* 0x00022010086a7981 */ /* 0x000164000c1e1920 */
.L_x_90:
[----:B------:R-:W-:Y:S05]  /*44e0*/  BSYNC B1 ;  /* 0x0000000000017941 */ /* 0x000fea0003800000 */
.L_x_89:
[----:B-----5:R-:W-:Y:S01]  /*44f0*/  FMUL R5, R106, R95 ;  /* 0x0000005f6a057220 */ /* 0x020fe20000400000 */
[----:B------:R-:W-:Y:S01]  /*4500*/  LOP3.LUT P5, RZ, R130, 0x2, RZ, 0xc0, !PT ;  /* 0x0000000282ff7812 */ /* 0x000fe200078ac0ff */
[----:B------:R-:W-:Y:S02]  /*4510*/  BSSY B1, `(.L_x_91) ;  /* 0x0000006000017945 */ /* 0x000fe40003800000 */
[----:B------:R-:W-:-:S05]  /*4520*/  FFMA R5, R26, R94, R5 ;  /* 0x0000005e1a057223 */ /* 0x000fca0000000005 */
[----:B------:R0:W-:Y:S01]  /*4530*/  @P1 STG.E desc[UR16][R12.64+0x220], R5 ;  /* 0x000220050c001986 */ /* 0x0001e2000c101910 */
[----:B------:R-:W-:-:S13]  /*4540*/  ISETP.GT.AND P1, PT, R96, 0x88, P5 ;  /* 0x000000886000780c */ /* 0x000fda0002f24270 */
[----:B0-----:R-:W-:Y:S05]  /*4550*/  @!P1 BRA `(.L_x_92) ;  /* 0x0000000000049947 */ /* 0x001fea0003800000 */
[----:B------:R0:W5:Y:S02]  /*4560*/  LDG.E.LTC128B R106, desc[UR16][R14.64+0x220] ;  /* 0x000220100e6a7981 */ /* 0x000164000c1e1920 */
.L_x_92:
[----:B------:R-:W-:Y:S05]  /*4570*/  BSYNC B1 ;  /* 0x0000000000017941 */ /* 0x000fea0003800000 */
.L_x_91:
        /* <DEDUP_REMOVED lines=8> */
.L_x_94:
[----:B------:R-:W-:Y:S05]  /*4600*/  BSYNC B1 ;  /* 0x0000000000017941 */ /* 0x000fea0003800000 */
.L_x_93:
[----:B-----5:R-:W-:Y:S01]  /*4610*/  FMUL R5, R106, R95 ;  /* 0x0000005f6a057220 */ /* 0x020fe20000400000 */
[----:B------:R-:W-:Y:S03]  /*4620*/  BSSY B1, `(.L_x_95) ;  /* 0x0000006000017945 */ /* 0x000fe60003800000 */
[----:B------:R-:W-:-:S05]  /*4630*/  FFMA R5, R28, R94, R5 ;  /* 0x0000005e1c057223 */ /* 0x000fca0000000005 */
[----:B------:R0:W-:Y:S01]  /*4640*/  @P1 STG.E desc[UR16][R16.64+0x200], R5 ;  /* 0x0002000510001986 */ /* 0x0001e2000c101910 */
[----:B------:R-:W-:-:S13]  /*4650*/  ISETP.GT.AND P1, PT, R96, 0x80, P4 ;  /* 0x000000806000780c */ /* 0x000fda0002724270 */
[----:B0-----:R-:W-:Y:S05]  /*4660*/  @!P1 BRA `(.L_x_96) ;  /* 0x0000000000049947 */ /* 0x001fea0003800000 */
[----:B------:R0:W5:Y:S02]  /*4670*/  LDG.E.LTC128B R106, desc[UR16][R22.64+0x200] ;  /* 0x00020010166a7981 */ /* 0x000164000c1e1920 */
.L_x_96:
[----:B------:R-:W-:Y:S05]  /*4680*/  BSYNC B1 ;  /* 0x0000000000017941 */ /* 0x000fea0003800000 */
.L_x_95:
[----:B-----5:R-:W-:Y:S01]  /*4690*/  FMUL R8, R106, R95 ;  /* 0x0000005f6a087220 */ /* 0x020fe20000400000 */
[----:B------:R-:W-:Y:S03]  /*46a0*/  BSSY B1, `(.L_x_97) ;  /* 0x0000006000017945 */ /* 0x000fe60003800000 */
[----:B------:R-:W-:-:S05]  /*46b0*/  FFMA R29, R29, R94, R8 ;  /* 0x0000005e1d1d7223 */ /* 0x000fca0000000008 */
[----:B------:R0:W-:Y:S01]  /*46c0*/  @P1 STG.E desc[UR16][R20.64+0x200], R29 ;  /* 0x0002001d14001986 */ /* 0x0001e2000c101910 */
[----:B------:R-:W-:-:S13]  /*46d0*/  ISETP.GT.AND P1, PT, R96, 0x88, P5 ;  /* 0x000000886000780c */ /* 0x000fda0002f24270 */
[----:B0-----:R-:W-:Y:S05]  /*46e0*/  @!P1 BRA `(.L_x_98) ;  /* 0x0000000000049947 */ /* 0x001fea0003800000 */
[----:B------:R0:W5:Y:S02]  /*46f0*/  LDG.E.LTC128B R106, desc[UR16][R18.64+0x220] ;  /* 0x00022010126a7981 */ /* 0x000164000c1e1920 */
.L_x_98:
[----:B------:R-:W-:Y:S05]  /*4700*/  BSYNC B1 ;  /* 0x0000000000017941 */ /* 0x000fea0003800000 */
.L_x_97:
[----:B-----5:R-:W-:Y:S01]  /*4710*/  FMUL R5, R106, R95 ;  /* 0x0000005f6a057220 */ /* 0x020fe20000400000 */
[----:B------:R-:W-:Y:S01]  /*4720*/  ISETP.GT.AND P4, PT, R96, 0x88, P4 ;  /* 0x000000886000780c */ /* 0x000fe20002784270 */
[----:B------:R-:W-:Y:S02]  /*4730*/  BSSY B1, `(.L_x_99) ;  /* 0x0000005000017945 */ /* 0x000fe40003800000 */
[----:B------:R-:W-:-:S05]  /*4740*/  FFMA R5, R30, R94, R5 ;  /* 0x0000005e1e057223 */ /* 0x000fca0000000005 */
[----:B------:R0:W-:Y:S05]  /*4750*/  @P1 STG.E desc[UR16][R16.64+0x220], R5 ;  /* 0x0002200510001986 */ /* 0x0001ea000c101910 */
[----:B------:R-:W-:Y:S05]  /*4760*/  @!P4 BRA `(.L_x_100) ;  /* 0x000000000004c947 */ /* 0x000fea0003800000 */
[----:B------:R0:W5:Y:S02]  /*4770*/  LDG.E.LTC128B R106, desc[UR16][R22.64+0x220] ;  /* 0x00022010166a7981 */ /* 0x000164000c1e1920 */
.L_x_100:
[----:B------:R-:W-:Y:S05]  /*4780*/  BSYNC B1 ;  /* 0x0000000000017941 */ /* 0x000fea0003800000 */
.L_x_99:
[----:B-----5:R-:W-:Y:S01]  /*4790*/  FMUL R8, R106, R95 ;  /* 0x0000005f6a087220 */ /* 0x020fe20000400000 */
[----:B------:R-:W-:Y:S01]  /*47a0*/  LOP3.LUT P5, RZ, R130, 0x800, RZ, 0xc0, !PT ;  /* 0x0000080082ff7812 */ /* 0x000fe200078ac0ff */
[----:B------:R-:W-:Y:S02]  /*47b0*/  BSSY B1, `(.L_x_101) ;  /* 0x0000006000017945 */ /* 0x000fe40003800000 */
[----:B------:R-:W-:Y:S01]  /*47c0*/  FFMA R31, R31, R94, R8 ;  /* 0x0000005e1f1f7223 */ /* 0x000fe20000000008 */
[----:B------:R-:W-:-:S04]  /*47d0*/  ISETP.GT.AND P1, PT, R96, 0x80, P5 ;  /* 0x000000806000780c */ /* 0x000fc80002f24270 */
[----:B------:R0:W-:Y:S09]  /*47e0*/  @P4 STG.E desc[UR16][R20.64+0x220], R31 ;  /* 0x0002201f14004986 */ /* 0x0001f2000c101910 */
[----:B------:R-:W-:Y:S05]  /*47f0*/  @!P1 BRA `(.L_x_102) ;  /* 0x0000000000049947 */ /* 0x000fea0003800000 */
[----:B------:R0:W5:Y:S02]  /*4800*/  LDG.E.LTC128B R106, desc[UR16][R62.64+0x200] ;  /* 0x000200103e6a7981 */ /* 0x000164000c1e1920 */
.L_x_102:
[----:B------:R-:W-:Y:S05]  /*4810*/  BSYNC B1 ;  /* 0x0000000000017941 */ /* 0x000fea0003800000 */
.L_x_101:
[----:B0----5:R-:W-:Y:S01]  /*4820*/  FMUL R5, R106, R95 ;  /* 0x0000005f6a057220 */ /* 0x021fe20000400000 */
[----:B------:R-:W-:Y:S01]  /*4830*/  @P1 IMAD.MOV.U32 R8, RZ, RZ, R88 ;  /* 0x000000ffff081224 */ /* 0x000fe200078e0058 */
[----:B------:R-:W-:Y:S01]  /*4840*/  LOP3.LUT P4, RZ, R130, 0x400, RZ, 0xc0, !PT ;  /* 0x0000040082ff7812 */ /* 0x000fe2000788c0ff */
[----:B------:R-:W-:Y:S02]  /*4850*/  @P1 IMAD.MOV.U32 R9, RZ, RZ, R89 ;  /* 0x000000ffff091224 */ /* 0x000fe400078e0059 */
[----:B------:R-:W-:Y:S01]  /*4860*/  FFMA R5, R32, R94, R5 ;  /* 0x0000005e20057223 */ /* 0x000fe20000000005 */
[----:B------:R-:W-:Y:S04]  /*4870*/  BSSY B1, `(.L_x_103) ;  /* 0x0000005000017945 */ /* 0x000fe80003800000 */
[----:B------:R0:W-:Y:S01]  /*4880*/  @P1 STG.E desc[UR16][R8.64+0x200], R5 ;  /* 0x0002000508001986 */ /* 0x0001e2000c101910 */
[----:B------:R-:W-:-:S13]  /*4890*/  ISETP.GT.AND P1, PT, R96, 0x80, P4 ;  /* 0x000000806000780c */ /* 0x000fda0002724270 */
[----:B0-----:R-:W-:Y:S05]  /*48a0*/  @!P1 BRA `(.L_x_104) ;  /* 0x0000000000049947 */ /* 0x001fea0003800000 */
[----:B------:R0:W5:Y:S02]  /*48b0*/  LDG.E.LTC128B R106, desc[UR16][R60.64+0x200] ;  /* 0x000200103c6a7981 */ /* 0x000164000c1e1920 */
.L_x_104:
[----:B------:R-:W-:Y:S05]  /*48c0*/  BSYNC B1 ;  /* 0x0000000000017941 */ /* 0x000fea0003800000 */
.L_x_103:
[----:B-----5:R-:W-:Y:S01]  /*48d0*/  FMUL R8, R106, R95 ;  /* 0x0000005f6a087220 */ /* 0x020fe20000400000 */
[----:B------:R-:W-:Y:S01]  /*48e0*/  @P1 IMAD.MOV.U32 R9, RZ, RZ, R111 ;  /* 0x000000ffff091224 */ /* 0x000fe200078e006f */
[----:B------:R-:W-:Y:S02]  /*48f0*/  BSSY B1, `(.L_x_105) ;  /* 0x0000007000017945 */ /* 0x000fe40003800000 */
[----:B------:R-:W-:Y:S01]  /*4900*/  FFMA R33, R33, R94, R8 ;  /* 0x0000005e21217223 */ /* 0x000fe20000000008 */
[----:B------:R-:W-:-:S05]  /*4910*/  @P1 IMAD.MOV.U32 R8, RZ, RZ, R110 ;  /* 0x000000ffff081224 */ /* 0x000fca00078e006e */
[----:B------:R0:W-:Y:S01]  /*4920*/  @P1 STG.E desc[UR16][R8.64+0x200], R33 ;  /* 0x0002002108001986 */ /* 0x0001e2000c101910 */
[----:B------:R-:W-:-:S13]  /*4930*/  ISETP.GT.AND P1, PT, R96, 0x88, P5 ;  /* 0x000000886000780c */ /* 0x000fda0002f24270 */
[----:B0-----:R-:W-:Y:S05]  /*4940*/  @!P1 BRA `(.L_x_106) ;  /* 0x0000000000049947 */ /* 0x001fea0003800000 */
[----:B------:R0:W5:Y:S02]  /*4950*/  LDG.E.LTC128B R106, desc[UR16][R62.64+0x220] ;  /* 0x000220103e6a7981 */ /* 0x000164000c1e1920 */
.L_x_106:
[----:B------:R-:W-:Y:S05]  /*4960*/  BSYNC B1 ;  /* 0x0000000000017941 */ /* 0x000fea0003800000 */
.L_x_105:
[----:B-----5:R-:W-:Y:S01]  /*4970*/  FMUL R5, R106, R95 ;  /* 0x0000005f6a057220 */ /* 0x020fe20000400000 */
[----:B------:R-:W-:Y:S03]  /*4980*/  BSSY B1, `(.L_x_107) ;  /* 0x0000006000017945 */ /* 0x000fe60003800000 */
[----:B------:R-:W-:-:S05]  /*4990*/  FFMA R5, R34, R94, R5 ;  /* 0x0000005e22057223 */ /* 0x000fca0000000005 */
[----:B------:R0:W-:Y:S01]  /*49a0*/  @P1 STG.E desc[UR16][R88.64+0x220], R5 ;  /* 0x0002200558001986 */ /* 0x0001e2000c101910 */
[----:B------:R-:W-:-:S13]  /*49b0*/  ISETP.GT.AND P1, PT, R96, 0x88, P4 ;  /* 0x000000886000780c */ /* 0x000fda0002724270 */
[----:B0-----:R-:W-:Y:S05]  /*49c0*/  @!P1 BRA `(.L_x_108) ;  /* 0x0000000000049947 */ /* 0x001fea0003800000 */
[----:B------:R0:W5:Y:S02]  /*49d0*/  LDG.E.LTC128B R106, desc[UR16][R60.64+0x220] ;  /* 0x000220103c6a7981 */ /* 0x000164000c1e1920 */
.L_x_108:
[----:B------:R-:W-:Y:S05]  /*49e0*/  BSYNC B1 ;  /* 0x0000000000017941 */ /* 0x000fea0003800000 */
.L_x_107:
[----:B-----5:R-:W-:Y:S01]  /*49f0*/  FMUL R8, R106, R95 ;  /* 0x0000005f6a087220 */ /* 0x020fe20000400000 */
[----:B------:R-:W-:Y:S01]  /*4a00*/  ISETP.NE.AND P5, PT, R108, RZ, PT ;  /* 0x000000ff6c00720c */ /* 0x000fe20003fa5270 */
[----:B------:R-:W-:Y:S02]  /*4a10*/  BSSY B1, `(.L_x_109) ;  /* 0x0000006000017945 */ /* 0x000fe40003800000 */
[----:B------:R-:W-:-:S05]  /*4a20*/  FFMA R35, R35, R94, R8 ;  /* 0x0000005e23237223 */ /* 0x000fca0000000008 */
[----:B------:R0:W-:Y:S01]  /*4a30*/  @P1 STG.E desc[UR16][R110.64+0x220], R35 ;  /* 0x000220236e001986 */ /* 0x0001e2000c101910 */
[----:B------:R-:W-:-:S13]  /*4a40*/  ISETP.GT.AND P1, PT, R96, 0x80, P5 ;  /* 0x000000806000780c */ /* 0x000fda0002f24270 */
[----:B0-----:R-:W-:Y:S05]  /*4a50*/  @!P1 BRA `(.L_x_110) ;  /* 0x0000000000049947 */ /* 0x001fea0003800000 */
[----:B------:R0:W5:Y:S02]  /*4a60*/  LDG.E.LTC128B R106, desc[UR16][R58.64+0x200] ;  /* 0x000200103a6a7981 */ /* 0x000164000c1e1920 */
.L_x_110:
[----:B------:R-:W-:Y:S05]  /*4a70*/  BSYNC B1 ;  /* 0x0000000000017941 */ /* 0x000fea0003800000 */
.L_x_109:
        /* <DEDUP_REMOVED lines=8> */
.L_x_112:
[----:B------:R-:W-:Y:S05]  /*4b00*/  BSYNC B1 ;  /* 0x0000000000017941 */ /* 0x000fea0003800000 */
.L_x_111:
[----:B-----5:R-:W-:Y:S01]  /*4b10*/  FMUL R8, R106, R95 ;  /* 0x0000005f6a087220 */ /* 0x020fe20000400000 */
[----:B------:R-:W-:Y:S03]  /*4b20*/  BSSY B1, `(.L_x_113) ;  /* 0x0000006000017945 */ /* 0x000fe60003800000 */
[----:B------:R-:W-:-:S05]  /*4b30*/  FFMA R37, R37, R94, R8 ;  /* 0x0000005e25257223 */ /* 0x000fca0000000008 */
[----:B------:R0:W-:Y:S01]  /*4b40*/  @P1 STG.E desc[UR16][R66.64+0x200], R37 ;  /* 0x0002002542001986 */ /* 0x0001e2000c101910 */
[----:B------:R-:W-:-:S13]  /*4b50*/  ISETP.GT.AND P1, PT, R96, 0x88, P5 ;  /* 0x000000886000780c */ /* 0x000fda0002f24270 */
[----:B0-----:R-:W-:Y:S05]  /*4b60*/  @!P1 BRA `(.L_x_114) ;  /* 0x0000000000049947 */ /* 0x001fea0003800000 */
[----:B------:R0:W5:Y:S02]  /*4b70*/  LDG.E.LTC128B R106, desc[UR16][R58.64+0x220] ;  /* 0x000220103a6a7981 */ /* 0x000164000c1e1920 */
.L_x_114:
[----:B------:R-:W-:Y:S05]  /*4b80*/  BSYNC B1 ;  /* 0x0000000000017941 */ /* 0x000fea0003800000 */
.L_x_113:
[----:B-----5:R-:W-:Y:S01]  /*4b90*/  FMUL R5, R106, R95 ;  /* 0x0000005f6a057220 */ /* 0x020fe20000400000 */
[----:B------:R-:W-:Y:S03]  /*4ba0*/  BSSY B1, `(.L_x_115) ;  /* 0x0000006000017945 */ /* 0x000fe60003800000 */
[----:B------:R-:W-:-:S05]  /*4bb0*/  FFMA R5, R38, R94, R5 ;  /* 0x0000005e26057223 */ /* 0x000fca0000000005 */
[----:B------:R0:W-:Y:S01]  /*4bc0*/  @P1 STG.E desc[UR16][R68.64+0x220], R5 ;  /* 0x0002200544001986 */ /* 0x0001e2000c101910 */
[----:B------:R-:W-:-:S13]  /*4bd0*/  ISETP.GT.AND P1, PT, R96, 0x88, P4 ;  /* 0x000000886000780c */ /* 0x000fda0002724270 */
[----:B0-----:R-:W-:Y:S05]  /*4be0*/  @!P1 BRA `(.L_x_116) ;  /* 0x0000000000049947 */ /* 0x001fea0003800000 */
[----:B------:R0:W5:Y:S02]  /*4bf0*/  LDG.E.LTC128B R106, desc[UR16][R56.64+0x220] ;  /* 0x00022010386a7981 */ /* 0x000164000c1e1920 */
.L_x_116:
[----:B------:R-:W-:Y:S05]  /*4c00*/  BSYNC B1 ;  /* 0x0000000000017941 */ /* 0x000fea0003800000 */
.L_x_115:
        /* <DEDUP_REMOVED lines=8> */
.L_x_118:
[----:B------:R-:W-:Y:S05]  /*4c90*/  BSYNC B1 ;  /* 0x0000000000017941 */ /* 0x000fea0003800000 */
.L_x_117:
        /* <DEDUP_REMOVED lines=8> */
.L_x_120:
[----:B------:R-:W-:Y:S05]  /*4d20*/  BSYNC B1 ;  /* 0x0000000000017941 */ /* 0x000fea0003800000 */
.L_x_119:
[----:B-----5:R-:W-:Y:S01]  /*4d30*/  FMUL R8, R106, R95 ;  /* 0x0000005f6a087220 */ /* 0x020fe20000400000 */
[----:B------:R-:W-:Y:S03]  /*4d40*/  BSSY B1, `(.L_x_121) ;  /* 0x0000006000017945 */ /* 0x000fe60003800000 */
[----:B------:R-:W-:-:S05]  /*4d50*/  FFMA R41, R41, R94, R8 ;  /* 0x0000005e29297223 */ /* 0x000fca0000000008 */
[----:B------:R0:W-:Y:S01]  /*4d60*/  @P1 STG.E desc[UR16][R114.64+0x200], R41 ;  /* 0x0002002972001986 */ /* 0x0001e2000c101910 */
[----:B------:R-:W-:-:S13]  /*4d70*/  ISETP.GT.AND P1, PT, R96, 0x88, P5 ;  /* 0x000000886000780c */ /* 0x000fda0002f24270 */
[----:B0-----:R-:W-:Y:S05]  /*4d80*/  @!P1 BRA `(.L_x_122) ;  /* 0x0000000000049947 */ /* 0x001fea0003800000 */
[----:B------:R0:W5:Y:S02]  /*4d90*/  LDG.E.LTC128B R106, desc[UR16][R92.64+0x220] ;  /* 0x000220105c6a7981 */ /* 0x000164000c1e1920 */
.L_x_122:
[----:B------:R-:W-:Y:S05]  /*4da0*/  BSYNC B1 ;  /* 0x0000000000017941 */ /* 0x000fea0003800000 */
.L_x_121:
[----:B-----5:R-:W-:Y:S01]  /*4db0*/  FMUL R5, R106, R95 ;  /* 0x0000005f6a057220 */ /* 0x020fe20000400000 */
[----:B------:R-:W-:Y:S03]  /*4dc0*/  BSSY B1, `(.L_x_123) ;  /* 0x0000006000017945 */ /* 0x000fe60003800000 */
[----:B------:R-:W-:-:S05]  /*4dd0*/  FFMA R5, R42, R94, R5 ;  /* 0x0000005e2a057223 */ /* 0x000fca0000000005 */
[----:B------:R0:W-:Y:S01]  /*4de0*/  @P1 STG.E desc[UR16][R72.64+0x220], R5 ;  /* 0x0002200548001986 */ /* 0x0001e2000c101910 */
[----:B------:R-:W-:-:S13]  /*4df0*/  ISETP.GT.AND P1, PT, R96, 0x88, P4 ;  /* 0x000000886000780c */ /* 0x000fda0002724270 */
[----:B0-----:R-:W-:Y:S05]  /*4e00*/  @!P1 BRA `(.L_x_124) ;  /* 0x0000000000049947 */ /* 0x001fea0003800000 */
[----:B------:R0:W5:Y:S02]  /*4e10*/  LDG.E.LTC128B R106, desc[UR16][R90.64+0x220] ;  /* 0x000220105a6a7981 */ /* 0x000164000c1e1920 */
.L_x_124:
[----:B------:R-:W-:Y:S05]  /*4e20*/  BSYNC B1 ;  /* 0x0000000000017941 */ /* 0x000fea0003800000 */
.L_x_123:
        /* <DEDUP_REMOVED lines=8> */
.L_x_126:
[----:B------:R-:W-:Y:S05]  /*4eb0*/  BSYNC B1 ;  /* 0x0000000000017941 */ /* 0x000fea0003800000 */
.L_x_125:
        /* <DEDUP_REMOVED lines=8> */
.L_x_128:
[----:B------:R-:W-:Y:S05]  /*4f40*/  BSYNC B1 ;  /* 0x0000000000017941 */ /* 0x000fea0003800000 */
.L_x_127:
[----:B-----5:R-:W-:Y:S01]  /*4f50*/  FMUL R8, R106, R95 ;  /* 0x0000005f6a087220 */ /* 0x020fe20000400000 */
[----:B------:R-:W-:Y:S03]  /*4f60*/  BSSY B1, `(.L_x_129) ;  /* 0x0000006000017945 */ /* 0x000fe60003800000 */
[----:B------:R-:W-:-:S05]  /*4f70*/  FFMA R45, R45, R94, R8 ;  /* 0x0000005e2d2d7223 */ /* 0x000fca0000000008 */
[----:B------:R0:W-:Y:S01]  /*4f80*/  @P1 STG.E desc[UR16][R122.64+0x200], R45 ;  /* 0x0002002d7a001986 */ /* 0x0001e2000c101910 */
[----:B------:R-:W-:-:S13]  /*4f90*/  ISETP.GT.AND P1, PT, R96, 0x88, P5 ;  /* 0x000000886000780c */ /* 0x000fda0002f24270 */
[----:B0-----:R-:W-:Y:S05]  /*4fa0*/  @!P1 BRA `(.L_x_130) ;  /* 0x0000000000049947 */ /* 0x001fea0003800000 */
[----:B------:R0:W5:Y:S02]  /*4fb0*/  LDG.E.LTC128B R106, desc[UR16][R128.64+0x220] ;  /* 0x00022010806a7981 */ /* 0x000164000c1e1920 */
.L_x_130:
[----:B------:R-:W-:Y:S05]  /*4fc0*/  BSYNC B1 ;  /* 0x0000000000017941 */ /* 0x000fea0003800000 */
.L_x_129:
[----:B-----5:R-:W-:Y:S01]  /*4fd0*/  FMUL R5, R106, R95 ;  /* 0x0000005f6a057220 */ /* 0x020fe20000400000 */
[----:B------:R-:W-:Y:S03]  /*4fe0*/  BSSY B1, `(.L_x_131) ;  /* 0x0000006000017945 */ /* 0x000fe60003800000 */
[----:B------:R-:W-:-:S05]  /*4ff0*/  FFMA R5, R46, R94, R5 ;  /* 0x0000005e2e057223 */ /* 0x000fca0000000005 */
[----:B------:R0:W-:Y:S01]  /*5000*/  @P1 STG.E desc[UR16][R76.64+0x220], R5 ;  /* 0x000220054c001986 */ /* 0x0001e2000c101910 */
[----:B------:R-:W-:-:S13]  /*5010*/  ISETP.GT.AND P1, PT, R96, 0x88, P4 ;  /* 0x000000886000780c */ /* 0x000fda0002724270 */
[----:B0-----:R-:W-:Y:S05]  /*5020*/  @!P1 BRA `(.L_x_132) ;  /* 0x0000000000049947 */ /* 0x001fea0003800000 */
[----:B------:R0:W5:Y:S02]  /*5030*/  LDG.E.LTC128B R106, desc[UR16][R126.64+0x220] ;  /* 0x000220107e6a7981 */ /* 0x000164000c1e1920 */
.L_x_132:
[----:B------:R-:W-:Y:S05]  /*5040*/  BSYNC B1 ;  /* 0x0000000000017941 */ /* 0x000fea0003800000 */
.L_x_131:
        /* <DEDUP_REMOVED lines=8> */
.L_x_134:
[----:B------:R-:W-:Y:S05]  /*50d0*/  BSYNC B1 ;  /* 0x0000000000017941 */ /* 0x000fea0003800000 */
.L_x_133:
[----:B-----5:R-:W-:Y:S01]  /*50e0*/  FMUL R5, R106, R95 ;  /* 0x0000005f6a057220 */ /* 0x020fe20000400000 */
[----:B------:R-:W-:Y:S03]  /*50f0*/  BSSY B1, `(.L_x_135) ;  /* 0x0000006000017945 */ /* 0x000fe60003800000 */
[----:B------:R-:W-:-:S05]  /*5100*/  FFMA R5, R48, R94, R5 ;  /* 0x0000005e30057223 */ /* 0x000fca0000000005 */
[----:B------:R0:W-:Y:S01]  /*5110*/  @P1 STG.E desc[UR16][R78.64+0x200], R5 ;  /* 0x000200054e001986 */ /* 0x0001e2000c101910 */
[----:B------:R-:W-:-:S13]  /*5120*/  ISETP.GT.AND P1, PT, R96, 0x80, P6 ;  /* 0x000000806000780c */ /* 0x000fda0003724270 */
[----:B0-----:R-:W-:Y:S05]  /*5130*/  @!P1 BRA `(.L_x_136) ;  /* 0x0000000000049947 */ /* 0x001fea0003800000 */
[----:B------:R0:W5:Y:S02]  /*5140*/  LDG.E.LTC128B R106, desc[UR16][R148.64+0x200] ;  /* 0x00020010946a7981 */ /* 0x000164000c1e1920 */
.L_x_136:
[----:B------:R-:W-:Y:S05]  /*5150*/  BSYNC B1 ;  /* 0x0000000000017941 */ /* 0x000fea0003800000 */
.L_x_135:
[----:B-----5:R-:W-:Y:S01]  /*5160*/  FMUL R8, R106, R95 ;  /* 0x0000005f6a087220 */ /* 0x020fe20000400000 */
[----:B------:R-:W-:Y:S01]  /*5170*/  ISETP.GT.AND P4, PT, R96, 0x88, P4 ;  /* 0x000000886000780c */ /* 0x000fe20002784270 */
[----:B------:R-:W-:Y:S02]  /*5180*/  BSSY B1, `(.L_x_137) ;  /* 0x0000005000017945 */ /* 0x000fe40003800000 */
[----:B------:R-:W-:-:S05]  /*5190*/  FFMA R49, R49, R94, R8 ;  /* 0x0000005e31317223 */ /* 0x000fca0000000008 */
[----:B------:R0:W-:Y:S05]  /*51a0*/  @P1 STG.E desc[UR16][R118.64+0x200], R49 ;  /* 0x0002003176001986 */ /* 0x0001ea000c101910 */
[----:B------:R-:W-:Y:S05]  /*51b0*/  @!P4 BRA `(.L_x_138) ;  /* 0x000000000004c947 */ /* 0x000fea0003800000 */
[----:B------:R0:W5:Y:S02]  /*51c0*/  LDG.E.LTC128B R106, desc[UR16][R146.64+0x220] ;  /* 0x00022010926a7981 */ /* 0x000164000c1e1920 */
.L_x_138:
[----:B------:R-:W-:Y:S05]  /*51d0*/  BSYNC B1 ;  /* 0x0000000000017941 */ /* 0x000fea0003800000 */
.L_x_137:
[----:B-----5:R-:W-:Y:S01]  /*51e0*/  FMUL R5, R106, R95 ;  /* 0x0000005f6a057220 */ /* 0x020fe20000400000 */
[----:B------:R-:W-:Y:S01]  /*51f0*/  ISETP.GT.AND P1, PT, R96, 0x88, P6 ;  /* 0x000000886000780c */ /* 0x000fe20003724270 */
[----:B------:R-:W-:Y:S02]  /*5200*/  BSSY B1, `(.L_x_139) ;  /* 0x0000005000017945 */ /* 0x000fe40003800000 */
[----:B------:R-:W-:-:S05]  /*5210*/  FFMA R5, R50, R94, R5 ;  /* 0x0000005e32057223 */ /* 0x000fca0000000005 */
[----:B------:R0:W-:Y:S05]  /*5220*/  @P4 STG.E desc[UR16][R80.64+0x220], R5 ;  /* 0x0002200550004986 */ /* 0x0001ea000c101910 */
[----:B------:R-:W-:Y:S05]  /*5230*/  @!P1 BRA `(.L_x_140) ;  /* 0x0000000000049947 */ /* 0x000fea0003800000 */
[----:B------:R0:W5:Y:S02]  /*5240*/  LDG.E.LTC128B R106, desc[UR16][R148.64+0x220] ;  /* 0x00022010946a7981 */ /* 0x000164000c1e1920 */
.L_x_140:
[----:B------:R-:W-:Y:S05]  /*5250*/  BSYNC B1 ;  /* 0x0000000000017941 */ /* 0x000fea0003800000 */
.L_x_139:
[----:B-----5:R-:W-:Y:S01]  /*5260*/  FMUL R8, R106, R95 ;  /* 0x0000005f6a087220 */ /* 0x020fe20000400000 */
[----:B------:R-:W-:Y:S01]  /*5270*/  ISETP.GT.AND P4, PT, R96, 0x80, P3 ;  /* 0x000000806000780c */ /* 0x000fe20001f84270 */
[----:B------:R-:W-:Y:S02]  /*5280*/  BSSY B1, `(.L_x_141) ;  /* 0x0000005000017945 */ /* 0x000fe40003800000 */
[----:B------:R-:W-:-:S05]  /*5290*/  FFMA R51, R51, R94, R8 ;  /* 0x0000005e33337223 */ /* 0x000fca0000000008 */
[----:B------:R0:W-:Y:S05]  /*52a0*/  @P1 STG.E desc[UR16][R120.64+0x220], R51 ;  /* 0x0002203378001986 */ /* 0x0001ea000c101910 */
[----:B------:R-:W-:Y:S05]  /*52b0*/  @!P4 BRA `(.L_x_142) ;  /* 0x000000000004c947 */ /* 0x000fea0003800000 */
[----:B------:R0:W5:Y:S02]  /*52c0*/  LDG.E.LTC128B R106, desc[UR16][R98.64+0x200] ;  /* 0x00020010626a7981 */ /* 0x000164000c1e1920 */
.L_x_142:
[----:B------:R-:W-:Y:S05]  /*52d0*/  BSYNC B1 ;  /* 0x0000000000017941 */ /* 0x000fea0003800000 */
.L_x_141:
[----:B0----5:R-:W-:Y:S01]  /*52e0*/  FMUL R5, R106, R95 ;  /* 0x0000005f6a057220 */ /* 0x021fe20000400000 */
[----:B------:R-:W-:Y:S01]  /*52f0*/  ISETP.GT.AND P1, PT, R96, 0x80, P2 ;  /* 0x000000806000780c */ /* 0x000fe20001724270 */
[----:B------:R-:W-:Y:S02]  /*5300*/  BSSY B1, `(.L_x_143) ;  /* 0x0000005000017945 */ /* 0x000fe40003800000 */
[----:B------:R-:W-:-:S05]  /*5310*/  FFMA R5, R52, R94, R5 ;  /* 0x0000005e34057223 */ /* 0x000fca0000000005 */
[----:B------:R0:W-:Y:S05]  /*5320*/  @P4 STG.E desc[UR16][R82.64+0x200], R5 ;  /* 0x0002000552004986 */ /* 0x0001ea000c101910 */
[----:B------:R-:W-:Y:S05]  /*5330*/  @!P1 BRA `(.L_x_144) ;  /* 0x0000000000049947 */ /* 0x000fea0003800000 */
[----:B------:R0:W5:Y:S02]  /*5340*/  LDG.E.LTC128B R106, desc[UR16][R100.64+0x200] ;  /* 0x00020010646a7981 */ /* 0x000164000c1e1920 */
.L_x_144:
[----:B------:R-:W-:Y:S05]  /*5350*/  BSYNC B1 ;  /* 0x0000000000017941 */ /* 0x000fea0003800000 */
.L_x_143:
[----:B-----5:R-:W-:Y:S01]  /*5360*/  FMUL R8, R106, R95 ;  /* 0x0000005f6a087220 */ /* 0x020fe20000400000 */
[----:B------:R-:W-:Y:S01]  /*5370*/  ISETP.GT.AND P3, PT, R96, 0x88, P3 ;  /* 0x000000886000780c */ /* 0x000fe20001f64270 */
[----:B------:R-:W-:Y:S02]  /*5380*/  BSSY B1, `(.L_x_145) ;  /* 0x0000005000017945 */ /* 0x000fe40003800000 */
[----:B------:R-:W-:-:S05]  /*5390*/  FFMA R53, R53, R94, R8 ;  /* 0x0000005e35357223 */ /* 0x000fca0000000008 */
[----:B------:R0:W-:Y:S05]  /*53a0*/  @P1 STG.E desc[UR16][R102.64+0x200], R53 ;  /* 0x0002003566001986 */ /* 0x0001ea000c101910 */
[----:B------:R-:W-:Y:S05]  /*53b0*/  @!P3 BRA `(.L_x_146) ;  /* 0x000000000004b947 */ /* 0x000fea0003800000 */
[----:B------:R0:W5:Y:S02]  /*53c0*/  LDG.E.LTC128B R106, desc[UR16][R98.64+0x220] ;  /* 0x00022010626a7981 */ /* 0x000164000c1e1920 */
.L_x_146:
[----:B------:R-:W-:Y:S05]  /*53d0*/  BSYNC B1 ;  /* 0x0000000000017941 */ /* 0x000fea0003800000 */
.L_x_145:
[----:B0----5:R-:W-:Y:S01]  /*53e0*/  FMUL R5, R106, R95 ;  /* 0x0000005f6a057220 */ /* 0x021fe20000400000 */
[----:B------:R-:W-:Y:S01]  /*53f0*/  ISETP.GT.AND P2, PT, R96, 0x88, P2 ;  /* 0x000000886000780c */ /* 0x000fe20001744270 */
[----:B------:R-:W-:Y:S02]  /*5400*/  BSSY B1, `(.L_x_147) ;  /* 0x0000005000017945 */ /* 0x000fe40003800000 */
[----:B------:R-:W-:-:S05]  /*5410*/  FFMA R5, R54, R94, R5 ;  /* 0x0000005e36057223 */ /* 0x000fca0000000005 */
[----:B------:R0:W-:Y:S05]  /*5420*/  @P3 STG.E desc[UR16][R104.64+0x220], R5 ;  /* 0x0002200568003986 */ /* 0x0001ea000c101910 */
[----:B------:R-:W-:Y:S05]  /*5430*/  @!P2 BRA `(.L_x_148) ;  /* 0x000000000004a947 */ /* 0x000fea0003800000 */
[----:B------:R0:W5:Y:S02]  /*5440*/  LDG.E.LTC128B R106, desc[UR16][R100.64+0x220] ;  /* 0x00022010646a7981 */ /* 0x000164000c1e1920 */
.L_x_148:
[----:B------:R-:W-:Y:S05]  /*5450*/  BSYNC B1 ;  /* 0x0000000000017941 */ /* 0x000fea0003800000 */
.L_x_147:
[----:B-----5:R-:W-:-:S04]  /*5460*/  FMUL R106, R106, R95 ;  /* 0x0000005f6a6a7220 */ /* 0x020fc80000400000 */
[----:B------:R-:W-:Y:S01]  /*5470*/  FFMA R55, R55, R94, R106 ;  /* 0x0000005e37377223 */ /* 0x000fe2000000006a */
[----:B------:R-:W-:Y:S06]  /*5480*/  @!P2 BRA `(.L_x_149) ;  /* 0x0000001000a0a947 */ /* 0x000fec0003800000 */
[----:B------:R0:W-:Y:S01]  /*5490*/  STG.E desc[UR16][R84.64+0x220], R55 ;  /* 0x0002203754007986 */ /* 0x0001e2000c101910 */
[----:B------:R-:W-:Y:S05]  /*54a0*/  BRA `(.L_x_149) ;  /* 0x0000001000987947 */ /* 0x000fea0003800000 */
.L_x_26:
[----:B------:R-:W-:Y:S01]  /*54b0*/  ULDC.64 UR8, c[0x0][0x6c0] ;  /* 0x0001b00000087ab9 */ /* 0x000fe20000000a00 */
[----:B------:R-:W-:Y:S01]  /*54c0*/  P2R R104, PR, RZ, 0x1 ;  /* 0x00000001ff687803 */ /* 0x000fe20000000000 */
[-C--:B--2---:R-:W-:Y:S01]  /*54d0*/  FMUL R5, R56, R94.reuse ;  /* 0x0000005e38057220 */ /* 0x084fe20000400000 */
[----:B------:R-:W-:Y:S01]  /*54e0*/  LEA R88, P2, R14, UR8, 0x2 ;  /* 0x000000080e587c11 */ /* 0x000fe2000f8410ff */
[-C--:B------:R-:W-:Y:S01]  /*54f0*/  FMUL R57, R57, R94.reuse ;  /* 0x0000005e39397220 */ /* 0x080fe20000400000 */
[----:B------:R-:W-:Y:S01]  /*5500*/  ISETP.GT.AND P0, PT, R97, 0x1, PT ;  /* 0x000000016100780c */ /* 0x000fe20003f04270 */
[-C--:B------:R-:W-:Y:S01]  /*5510*/  FMUL R11, R58, R94.reuse ;  /* 0x0000005e3a0b7220 */ /* 0x080fe20000400000 */
[----:B------:R-:W-:Y:S01]  /*5520*/  LEA.HI.X R89, R14, UR9, R13, 0x2, P2 ;  /* 0x000000090e597c11 */ /* 0x000fe200090f140d */
[----:B------:R-:W-:Y:S01]  /*5530*/  FMUL R59, R59, R94 ;  /* 0x0000005e3b3b7220 */ /* 0x000fe20000400000 */
[----:B------:R-:W-:Y:S01]  /*5540*/  ISETP.GT.AND P2, PT, R96, RZ, P0 ;  /* 0x000000ff6000720c */ /* 0x000fe20000744270 */
[C---:B------:R-:W-:Y:S01]  /*5550*/  IMAD.SHL.U32 R107, R20.reuse, 0x20, RZ ;  /* 0x00000020146b7824 */ /* 0x040fe200078e00ff */
[----:B------:R-:W-:Y:S01]  /*5560*/  LEA R92, P4, R20, R88, 0x2 ;  /* 0x00000058145c7211 */ /* 0x000fe200078810ff */
[----:B------:R0:W-:Y:S01]  /*5570*/  @P3 STG.E desc[UR16][R88.64], R5 ;  /* 0x0000000558003986 */ /* 0x0001e2000c101910 */
[----:B------:R-:W-:Y:S01]  /*5580*/  ISETP.GT.AND P3, PT, R96, 0x8, P1 ;  /* 0x000000086000780c */ /* 0x000fe20000f64270 */
[----:B------:R-:W-:Y:S01]  /*5590*/  IMAD R99, R21, 0x1c, RZ ;  /* 0x0000001c15637824 */ /* 0x000fe200078e02ff */
[C-C-:B------:R-:W-:Y:S01]  /*55a0*/  LEA.HI.X R93, R20.reuse, R89, R21.reuse, 0x2, P4 ;  /* 0x00000059145d7211 */ /* 0x140fe200020f1415 */
[-C--:B------:R-:W-:Y:S01]  /*55b0*/  FMUL R13, R63, R94.reuse ;  /* 0x0000005e3f0d7220 */ /* 0x080fe20000400000 */
[----:B------:R-:W-:Y:S01]  /*55c0*/  SHF.L.U64.HI R105, R20, 0x5, R21 ;  /* 0x0000000514697819 */ /* 0x000fe20000010215 */
[----:B------:R-:W-:Y:S01]  /*55d0*/  FMUL R15, R66, R94 ;  /* 0x0000005e420f7220 */ /* 0x000fe20000400000 */
[C---:B------:R-:W-:Y:S01]  /*55e0*/  ISETP.GT.AND P6, PT, R97.reuse, 0x8, PT ;  /* 0x000000086100780c */ /* 0x040fe20003fc4270 */
[----:B------:R-:W-:Y:S01]  /*55f0*/  IMAD.WIDE.U32 R8, R20, 0x1c, R92 ;  /* 0x0000001c14087825 */ /* 0x000fe200078e005c */
[----:B------:R-:W-:Y:S01]  /*5600*/  ISETP.GT.AND P5, PT, R97, 0x9, PT ;  /* 0x000000096100780c */ /* 0x000fe20003fa4270 */
[----:B------:R-:W-:Y:S01]  /*5610*/  @P2 STG.E desc[UR16][R92.64], R57 ;  /* 0x000000395c002986 */ /* 0x000fe2000c101910 */
[----:B------:R-:W-:Y:S01]  /*5620*/  ISETP.GT.AND P2, PT, R96, 0x8, P0 ;  /* 0x000000086000780c */ /* 0x000fe20000744270 */
[----:B------:R-:W-:-:S02]  /*5630*/  IMAD.IADD R99, R99, 0x1, R9 ;  /* 0x0000000163637824 */ /* 0x000fc400078e0209 */
[-C--:B0-----:R-:W-:Y:S01]  /*5640*/  FMUL R5, R60, R94.reuse ;  /* 0x0000005e3c057220 */ /* 0x081fe20000400000 */
[----:B------:R0:W-:Y:S01]  /*5650*/  @P3 STG.E desc[UR16][R88.64+0x20], R11 ;  /* 0x0000200b58003986 */ /* 0x0001e2000c101910 */
[----:B------:R-:W-:Y:S01]  /*5660*/  ISETP.GT.AND P3, PT, R96, RZ, P6 ;  /* 0x000000ff6000720c */ /* 0x000fe20003764270 */
[----:B------:R-:W-:Y:S02]  /*5670*/  IMAD.MOV.U32 R98, RZ, RZ, R8 ;  /* 0x000000ffff627224 */ /* 0x000fe400078e0008 */
[-C--:B------:R-:W-:Y:S01]  /*5680*/  FMUL R9, R61, R94.reuse ;  /* 0x0000005e3d097220 */ /* 0x080fe20000400000 */
[----:B------:R-:W-:Y:S01]  /*5690*/  P2R R102, PR, RZ, 0x1 ;  /* 0x00000001ff667803 */ /* 0x000fe20000000000 */
[-C--:B------:R-:W-:Y:S01]  /*56a0*/  FMUL R67, R67, R94.reuse ;  /* 0x0000005e43437220 */ /* 0x080fe20000400000 */
[----:B------:R-:W-:Y:S01]  /*56b0*/  ISETP.GT.AND P0, PT, R97, 0x11, PT ;  /* 0x000000116100780c */ /* 0x000fe20003f04270 */
[-C--:B------:R-:W-:Y:S01]  /*56c0*/  FMUL R69, R69, R94.reuse ;  /* 0x0000005e45457220 */ /* 0x080fe20000400000 */
[-C--:B------:R-:W-:Y:S01]  /*56d0*/  FMUL R71, R71, R94.reuse ;  /* 0x0000005e47477220 */ /* 0x080fe20000400000 */
[----:B------:R-:W-:Y:S01]  /*56e0*/  FMUL R21, R72, R94 ;  /* 0x0000005e48157220 */ /* 0x000fe20000400000 */
[----:B------:R1:W-:Y:S01]  /*56f0*/  @P2 STG.E desc[UR16][R92.64+0x20], R59 ;  /* 0x0000203b5c002986 */ /* 0x0003e2000c101910 */
[----:B------:R-:W-:Y:S01]  /*5700*/  IADD3 R100, P2, R107, R92, RZ ;  /* 0x0000005c6b647210 */ /* 0x000fe20007f5e0ff */
[-C--:B0-----:R-:W-:Y:S01]  /*5710*/  FMUL R11, R62, R94.reuse ;  /* 0x0000005e3e0b7220 */ /* 0x081fe20000400000 */
[-C--:B------:R-:W-:Y:S01]  /*5720*/  FMUL R73, R73, R94.reuse ;  /* 0x0000005e49497220 */ /* 0x080fe20000400000 */
[----:B------:R0:W-:Y:S01]  /*5730*/  @P3 STG.E desc[UR16][R98.64], R5 ;  /* 0x0000000562003986 */ /* 0x0001e2000c101910 */
[----:B------:R-:W-:Y:S01]  /*5740*/  ISETP.GT.AND P3, PT, R97, 0x10, PT ;  /* 0x000000106100780c */ /* 0x000fe20003f64270 */
[----:B------:R-:W-:Y:S01]  /*5750*/  IMAD.X R101, R105, 0x1, R93, P2 ;  /* 0x0000000169657824 */ /* 0x000fe200010e065d */
[----:B------:R-:W-:Y:S01]  /*5760*/  ISETP.GT.AND P2, PT, R96, RZ, P5 ;  /* 0x000000ff6000720c */ /* 0x000fe20002f44270 */
[-C--:B------:R-:W-:Y:S01]  /*5770*/  FMUL R75, R75, R94.reuse ;  /* 0x0000005e4b4b7220 */ /* 0x080fe20000400000 */
[-C--:B------:R-:W-:Y:S01]  /*5780*/  FMUL R57, R76, R94.reuse ;  /* 0x0000005e4c397220 */ /* 0x080fe20000400000 */
[-C--:B------:R-:W-:Y:S01]  /*5790*/  FMUL R77, R77, R94.reuse ;  /* 0x0000005e4d4d7220 */ /* 0x080fe20000400000 */
[-C--:B------:R-:W-:Y:S01]  /*57a0*/  FMUL R79, R79, R94.reuse ;  /* 0x0000005e4f4f7220 */ /* 0x080fe20000400000 */
[-C--:B-1----:R-:W-:Y:S01]  /*57b0*/  FMUL R59, R80, R94.reuse ;  /* 0x0000005e503b7220 */ /* 0x082fe20000400000 */
[-C--:B------:R-:W-:Y:S01]  /*57c0*/  FMUL R81, R81, R94.reuse ;  /* 0x0000005e51517220 */ /* 0x080fe20000400000 */
[-C--:B------:R-:W-:Y:S01]  /*57d0*/  FMUL R83, R83, R94.reuse ;  /* 0x0000005e53537220 */ /* 0x080fe20000400000 */
[-C--:B------:R-:W-:Y:S01]  /*57e0*/  FMUL R103, R84, R94.reuse ;  /* 0x0000005e54677220 */ /* 0x080fe20000400000 */
[-C--:B0-----:R-:W-:Y:S01]  /*57f0*/  FMUL R5, R64, R94.reuse ;  /* 0x0000005e40057220 */ /* 0x081fe20000400000 */
[-C--:B------:R-:W-:Y:S01]  /*5800*/  FMUL R85, R85, R94.reuse ;  /* 0x0000005e55557220 */ /* 0x080fe20000400000 */
[-C--:B------:R-:W-:Y:S01]  /*5810*/  FMUL R87, R87, R94.reuse ;  /* 0x0000005e57577220 */ /* 0x080fe20000400000 */
[-C--:B------:R-:W-:Y:S01]  /*5820*/  FMUL R25, R25, R94.reuse ;  /* 0x0000005e19197220 */ /* 0x080fe20000400000 */
[----:B------:R-:W-:Y:S01]  /*5830*/  @P2 STG.E desc[UR16][R100.64], R9 ;  /* 0x0000000964002986 */ /* 0x000fe2000c101910 */
[C---:B------:R-:W-:Y:S01]  /*5840*/  ISETP.GT.AND P2, PT, R96.reuse, 0x8, P6 ;  /* 0x000000086000780c */ /* 0x040fe20003744270 */
[-C--:B------:R-:W-:Y:S01]  /*5850*/  FMUL R27, R27, R94.reuse ;  /* 0x0000005e1b1b7220 */ /* 0x080fe20000400000 */
        /* <DEDUP_REMOVED lines=11> */
[----:B------:R-:W-:Y:S01]  /*5910*/  @P2 STG.E desc[UR16][R98.64+0x20], R11 ;  /* 0x0000200b62002986 */ /* 0x000fe2000c101910 */
[----:B------:R-:W-:Y:S01]  /*5920*/  ISETP.GT.AND P2, PT, R96, 0x8, P5 ;  /* 0x000000086000780c */ /* 0x000fe20002f44270 */
[-C--:B------:R-:W-:Y:S01]  /*5930*/  FMUL R51, R51, R94.reuse ;  /* 0x0000005e33337220 */ /* 0x080fe20000400000 */
[-C--:B------:R-:W-:Y:S01]  /*5940*/  FMUL R53, R53, R94.reuse ;  /* 0x0000005e35357220 */ /* 0x080fe20000400000 */
[----:B------:R-:W-:-:S10]  /*5950*/  FMUL R55, R55, R94 ;  /* 0x0000005e37377220 */ /* 0x000fd40000400000 */
[----:B------:R0:W-:Y:S01]  /*5960*/  @P2 STG.E desc[UR16][R100.64+0x20], R13 ;  /* 0x0000200d64002986 */ /* 0x0001e2000c101910 */
[----:B------:R-:W-:-:S05]  /*5970*/  IADD3 R60, P2, R107, R8, RZ ;  /* 0x000000086b3c7210 */ /* 0x000fca0007f5e0ff */
[----:B------:R-:W-:Y:S01]  /*5980*/  IMAD.X R61, R105, 0x1, R99, P2 ;  /* 0x00000001693d7824 */ /* 0x000fe200010e0663 */
[----:B------:R-:W-:-:S05]  /*5990*/  IADD3 R62, P2, R107, R100, RZ ;  /* 0x000000646b3e7210 */ /* 0x000fca0007f5e0ff */
[----:B------:R-:W-:Y:S01]  /*59a0*/  IMAD.X R63, R105, 0x1, R101, P2 ;  /* 0x00000001693f7824 */ /* 0x000fe200010e0665 */
[----:B------:R-:W-:Y:S01]  /*59b0*/  IADD3 R90, P2, R107, R62, RZ ;  /* 0x0000003e6b5a7210 */ /* 0x000fe20007f5e0ff */
[----:B0-----:R-:W-:-:S04]  /*59c0*/  FMUL R13, R65, R94 ;  /* 0x0000005e410d7220 */ /* 0x001fc80000400000 */
[----:B------:R-:W-:Y:S01]  /*59d0*/  IMAD.X R91, R105, 0x1, R63, P2 ;  /* 0x00000001695b7824 */ /* 0x000fe200010e063f */
[----:B------:R-:W-:-:S05]  /*59e0*/  IADD3 R22, P2, R62, R107, RZ ;  /* 0x0000006b3e167210 */ /* 0x000fca0007f5e0ff */
[----:B------:R-:W-:Y:S01]  /*59f0*/  IMAD.X R23, R63, 0x1, R105, P2 ;  /* 0x000000013f177824 */ /* 0x000fe200010e0669 */
[----:B------:R-:W-:-:S05]  /*5a00*/  IADD3 R10, P2, R107, R90, RZ ;  /* 0x0000005a6b0a7210 */ /* 0x000fca0007f5e0ff */
[----:B------:R-:W-:Y:S01]  /*5a10*/  IMAD.X R11, R105, 0x1, R91, P2 ;  /* 0x00000001690b7824 */ /* 0x000fe200010e065b */
[----:B------:R-:W-:-:S05]  /*5a20*/  IADD3 R8, P2, R22, R107, RZ ;  /* 0x0000006b16087210 */ /* 0x000fca0007f5e0ff */
[----:B------:R-:W-:Y:S01]  /*5a30*/  IMAD.X R9, R23, 0x1, R105, P2 ;  /* 0x0000000117097824 */ /* 0x000fe200010e0669 */
[----:B------:R-:W-:-:S13]  /*5a40*/  ISETP.GT.AND P2, PT, R96, RZ, P3 ;  /* 0x000000ff6000720c */ /* 0x000fda0001f44270 */
[----:B------:R0:W-:Y:S01]  /*5a50*/  @P2 STG.E desc[UR16][R60.64], R5 ;  /* 0x000000053c002986 */ /* 0x0001e2000c101910 */
[----:B------:R-:W-:Y:S01]  /*5a60*/  ISETP.GT.AND P2, PT, R96, RZ, P0 ;  /* 0x000000ff6000720c */ /* 0x000fe20000744270 */
[----:B0-----:R-:W-:-:S12]  /*5a70*/  FMUL R5, R68, R94 ;  /* 0x0000005e44057220 */ /* 0x001fd80000400000 */
[----:B------:R0:W-:Y:S01]  /*5a80*/  @P2 STG.E desc[UR16][R62.64], R13 ;  /* 0x0000000d3e002986 */ /* 0x0001e2000c101910 */
[----:B------:R-:W-:Y:S02]  /*5a90*/  ISETP.GT.AND P2, PT, R96, 0x8, P3 ;  /* 0x000000086000780c */ /* 0x000fe40001f44270 */
[----:B------:R-:W-:-:S11]  /*5aa0*/  ISETP.GT.AND P3, PT, R97, 0x18, PT ;  /* 0x000000186100780c */ /* 0x000fd60003f64270 */
[----:B------:R-:W-:Y:S02]  /*5ab0*/  @P2 IMAD.MOV.U32 R12, RZ, RZ, R60 ;  /* 0x000000ffff0c2224 */ /* 0x000fe400078e003c */
[----:B0-----:R-:W-:-:S05]  /*5ac0*/  @P2 IMAD.MOV.U32 R13, RZ, RZ, R61 ;  /* 0x000000ffff0d2224 */ /* 0x001fca00078e003d */
[----:B------:R0:W-:Y:S01]  /*5ad0*/  @P2 STG.E desc[UR16][R12.64+0x20], R15 ;  /* 0x0000200f0c002986 */ /* 0x0001e2000c101910 */
[----:B------:R-:W-:Y:S02]  /*5ae0*/  ISETP.GT.AND P2, PT, R96, 0x8, P0 ;  /* 0x000000086000780c */ /* 0x000fe40000744270 */
[----:B------:R-:W-:-:S11]  /*5af0*/  ISETP.GT.AND P0, PT, R97, 0x19, PT ;  /* 0x000000196100780c */ /* 0x000fd60003f04270 */
[----:B0-----:R-:W-:Y:S02]  /*5b00*/  @P2 IMAD.MOV.U32 R12, RZ, RZ, R62 ;  /* 0x000000ffff0c2224 */ /* 0x001fe400078e003e */
[----:B------:R-:W-:-:S05]  /*5b10*/  @P2 IMAD.MOV.U32 R13, RZ, RZ, R63 ;  /* 0x000000ffff0d2224 */ /* 0x000fca00078e003f */
[----:B------:R-:W-:Y:S01]  /*5b20*/  @P2 STG.E desc[UR16][R12.64+0x20], R67 ;  /* 0x000020430c002986 */ /* 0x000fe2000c101910 */
[----:B------:R-:W-:-:S05]  /*5b30*/  IADD3 R64, P2, R107, R60, RZ ;  /* 0x0000003c6b407210 */ /* 0x000fca0007f5e0ff */
[----:B------:R-:W-:Y:S01]  /*5b40*/  IMAD.X R65, R105, 0x1, R61, P2 ;  /* 0x0000000169417824 */ /* 0x000fe200010e063d */
[----:B------:R-:W-:-:S13]  /*5b50*/  ISETP.GT.AND P2, PT, R96, RZ, P3 ;  /* 0x000000ff6000720c */ /* 0x000fda0001f44270 */
[----:B------:R0:W-:Y:S01]  /*5b60*/  @P2 STG.E desc[UR16][R64.64], R5 ;  /* 0x0000000540002986 */ /* 0x0001e2000c101910 */
[----:B------:R-:W-:Y:S01]  /*5b70*/  ISETP.GT.AND P2, PT, R96, RZ, P0 ;  /* 0x000000ff6000720c */ /* 0x000fe20000744270 */
[----:B0-----:R-:W-:-:S12]  /*5b80*/  FMUL R5, R70, R94 ;  /* 0x0000005e46057220 */ /* 0x001fd80000400000 */
[----:B------:R-:W-:Y:S01]  /*5b90*/  @P2 STG.E desc[UR16][R90.64], R69 ;  /* 0x000000455a002986 */ /* 0x000fe2000c101910 */
[----:B------:R-:W-:-:S05]  /*5ba0*/  IADD3 R66, P2, R60, R107, RZ ;  /* 0x0000006b3c427210 */ /* 0x000fca0007f5e0ff */
[----:B------:R-:W-:Y:S01]  /*5bb0*/  IMAD.X R67, R61, 0x1, R105, P2 ;  /* 0x000000013d437824 */ /* 0x000fe200010e0669 */
[----:B------:R-:W-:-:S05]  /*5bc0*/  IADD3 R16, P2, R107, R10, RZ ;  /* 0x0000000a6b107210 */ /* 0x000fca0007f5e0ff */
[----:B------:R-:W-:Y:S01]  /*5bd0*/  IMAD.X R17, R105, 0x1, R11, P2 ;  /* 0x0000000169117824 */ /* 0x000fe200010e060b */
[----:B------:R-:W-:-:S05]  /*5be0*/  IADD3 R12, P2, R8, R107, RZ ;  /* 0x0000006b080c7210 */ /* 0x000fca0007f5e0ff */
[----:B------:R-:W-:Y:S01]  /*5bf0*/  IMAD.X R13, R9, 0x1, R105, P2 ;  /* 0x00000001090d7824 */ /* 0x000fe200010e0669 */
[----:B------:R-:W-:Y:S02]  /*5c00*/  ISETP.GT.AND P2, PT, R96, 0x8, P3 ;  /* 0x000000086000780c */ /* 0x000fe40001f44270 */
[----:B------:R-:W-:-:S11]  /*5c10*/  ISETP.GT.AND P3, PT, R97, 0x20, PT ;  /* 0x000000206100780c */ /* 0x000fd60003f64270 */
[----:B------:R0:W-:Y:S01]  /*5c20*/  @P2 STG.E desc[UR16][R66.64+0x20], R5 ;  /* 0x0000200542002986 */ /* 0x0001e2000c101910 */
[----:B------:R-:W-:Y:S02]  /*5c30*/  ISETP.GT.AND P2, PT, R96, 0x8, P0 ;  /* 0x000000086000780c */ /* 0x000fe40000744270 */
[----:B------:R-:W-:Y:S01]  /*5c40*/  ISETP.GT.AND P0, PT, R97, 0x21, PT ;  /* 0x000000216100780c */ /* 0x000fe20003f04270 */
[----:B0-----:R-:W-:-:S10]  /*5c50*/  FMUL R5, R74, R94 ;  /* 0x0000005e4a057220 */ /* 0x001fd40000400000 */
[----:B------:R0:W-:Y:S01]  /*5c60*/  @P2 STG.E desc[UR16][R22.64+0x20], R71 ;  /* 0x0000204716002986 */ /* 0x0001e2000c101910 */
[----:B------:R-:W-:-:S05]  /*5c70*/  IADD3 R68, P2, R107, R64, RZ ;  /* 0x000000406b447210 */ /* 0x000fca0007f5e0ff */
[----:B------:R-:W-:Y:S01]  /*5c80*/  IMAD.X R69, R105, 0x1, R65, P2 ;  /* 0x0000000169457824 */ /* 0x000fe200010e0641 */
[----:B------:R-:W-:-:S13]  /*5c90*/  ISETP.GT.AND P2, PT, R96, RZ, P3 ;  /* 0x000000ff6000720c */ /* 0x000fda0001f44270 */
[----:B------:R-:W-:Y:S01]  /*5ca0*/  @P2 STG.E desc[UR16][R68.64], R21 ;  /* 0x0000001544002986 */ /* 0x000fe2000c101910 */
[----:B------:R-:W-:-:S13]  /*5cb0*/  ISETP.GT.AND P2, PT, R96, RZ, P0 ;  /* 0x000000ff6000720c */ /* 0x000fda0000744270 */
[----:B------:R-:W-:Y:S01]  /*5cc0*/  @P2 STG.E desc[UR16][R10.64], R73 ;  /* 0x000000490a002986 */ /* 0x000fe2000c101910 */
[----:B------:R-:W-:-:S05]  /*5cd0*/  IADD3 R70, P2, R66, R107, RZ ;  /* 0x0000006b42467210 */ /* 0x000fca0007f5e0ff */
[----:B0-----:R-:W-:Y:S01]  /*5ce0*/  IMAD.X R71, R67, 0x1, R105, P2 ;  /* 0x0000000143477824 */ /* 0x001fe200010e0669 */
[----:B------:R-:W-:-:S05]  /*5cf0*/  IADD3 R18, P2, R107, R16, RZ ;  /* 0x000000106b127210 */ /* 0x000fca0007f5e0ff */
[----:B------:R-:W-:Y:S01]  /*5d00*/  IMAD.X R19, R105, 0x1, R17, P2 ;  /* 0x0000000169137824 */ /* 0x000fe200010e0611 */
[----:B------:R-:W-:-:S05]  /*5d10*/  IADD3 R14, P2, R12, R107, RZ ;  /* 0x0000006b0c0e7210 */ /* 0x000fca0007f5e0ff */
[----:B------:R-:W-:Y:S01]  /*5d20*/  IMAD.X R15, R13, 0x1, R105, P2 ;  /* 0x000000010d0f7824 */ /* 0x000fe200010e0669 */
[----:B------:R-:W-:-:S13]  /*5d30*/  ISETP.GT.AND P2, PT, R96, 0x8, P3 ;  /* 0x000000086000780c */ /* 0x000fda0001f44270 */
        /* <DEDUP_REMOVED lines=9> */
[----:B------:R-:W-:-:S04]  /*5dd0*/  ISETP.GT.AND P2, PT, R97, 0x29, PT ;  /* 0x000000296100780c */ /* 0x000fc80003f44270 */
[----:B------:R-:W-:-:S13]  /*5de0*/  ISETP.GT.AND P3, PT, R96, RZ, P2 ;  /* 0x000000ff6000720c */ /* 0x000fda0001764270 */
[----:B------:R-:W-:Y:S01]  /*5df0*/  @P3 STG.E desc[UR16][R16.64], R77 ;  /* 0x0000004d10003986 */ /* 0x000fe2000c101910 */
[----:B------:R-:W-:-:S05]  /*5e00*/  IADD3 R74, P3, R70, R107, RZ ;  /* 0x0000006b464a7210 */ /* 0x000fca0007f7e0ff */
[----:B0-----:R-:W-:Y:S01]  /*5e10*/  IMAD.X R75, R71, 0x1, R105, P3 ;  /* 0x00000001474b7824 */ /* 0x001fe200018e0669 */
[----:B------:R-:W-:-:S05]  /*5e20*/  IADD3 R20, P3, R107, R18, RZ ;  /* 0x000000126b147210 */ /* 0x000fca0007f7e0ff */
[----:B------:R-:W-:Y:S01]  /*5e30*/  IMAD.X R21, R105, 0x1, R19, P3 ;  /* 0x0000000169157824 */ /* 0x000fe200018e0613 */
[----:B------:R-:W-:-:S13]  /*5e40*/  ISETP.GT.AND P3, PT, R96, 0x8, P0 ;  /* 0x000000086000780c */ /* 0x000fda0000764270 */
[----:B------:R0:W-:Y:S01]  /*5e50*/  @P3 STG.E desc[UR16][R74.64+0x20], R5 ;  /* 0x000020054a003986 */ /* 0x0001e2000c101910 */
[----:B------:R-:W-:Y:S01]  /*5e60*/  ISETP.GT.AND P3, PT, R96, 0x8, P2 ;  /* 0x000000086000780c */ /* 0x000fe20001764270 */
[----:B0-----:R-:W-:-:S12]  /*5e70*/  FMUL R5, R82, R94 ;  /* 0x0000005e52057220 */ /* 0x001fd80000400000 */
[----:B------:R0:W-:Y:S01]  /*5e80*/  @P3 STG.E desc[UR16][R12.64+0x20], R79 ;  /* 0x0000204f0c003986 */ /* 0x0001e2000c101910 */
[----:B------:R-:W-:-:S05]  /*5e90*/  IADD3 R76, P3, R107, R72, RZ ;  /* 0x000000486b4c7210 */ /* 0x000fca0007f7e0ff */
[----:B------:R-:W-:Y:S01]  /*5ea0*/  IMAD.X R77, R105, 0x1, R73, P3 ;  /* 0x00000001694d7824 */ /* 0x000fe200018e0649 */
[----:B------:R-:W-:-:S04]  /*5eb0*/  ISETP.GT.AND P3, PT, R97, 0x30, PT ;  /* 0x000000306100780c */ /* 0x000fc80003f64270 */
[----:B------:R-:W-:-:S13]  /*5ec0*/  ISETP.GT.AND P4, PT, R96, RZ, P3 ;  /* 0x000000ff6000720c */ /* 0x000fda0001f84270 */
[----:B------:R-:W-:Y:S01]  /*5ed0*/  @P4 STG.E desc[UR16][R76.64], R59 ;  /* 0x0000003b4c004986 */ /* 0x000fe2000c101910 */
[----:B------:R-:W-:-:S04]  /*5ee0*/  ISETP.GT.AND P4, PT, R97, 0x31, PT ;  /* 0x000000316100780c */ /* 0x000fc80003f84270 */
[----:B------:R-:W-:-:S13]  /*5ef0*/  ISETP.GT.AND P5, PT, R96, RZ, P4 ;  /* 0x000000ff6000720c */ /* 0x000fda00027a4270 */
[----:B------:R-:W-:Y:S01]  /*5f00*/  @P5 STG.E desc[UR16][R18.64], R81 ;  /* 0x0000005112005986 */ /* 0x000fe2000c101910 */
[----:B------:R-:W-:-:S05]  /*5f10*/  IADD3 R78, P5, R74, R107, RZ ;  /* 0x0000006b4a4e7210 */ /* 0x000fca0007fbe0ff */
[----:B0-----:R-:W-:Y:S01]  /*5f20*/  IMAD.X R79, R75, 0x1, R105, P5 ;  /* 0x000000014b4f7824 */ /* 0x001fe200028e0669 */
[----:B------:R-:W-:-:S13]  /*5f30*/  ISETP.GT.AND P5, PT, R96, 0x8, P3 ;  /* 0x000000086000780c */ /* 0x000fda0001fa4270 */
[----:B------:R0:W-:Y:S01]  /*5f40*/  @P5 STG.E desc[UR16][R78.64+0x20], R5 ;  /* 0x000020054e005986 */ /* 0x0001e2000c101910 */
[----:B------:R-:W-:-:S05]  /*5f50*/  IADD3 R56, P5, R107, R76, RZ ;  /* 0x0000004c6b387210 */ /* 0x000fca0007fbe0ff */
[----:B------:R-:W-:Y:S01]  /*5f60*/  IMAD.X R57, R105, 0x1, R77, P5 ;  /* 0x0000000169397824 */ /* 0x000fe200028e064d */
[----:B------:R-:W-:Y:S01]  /*5f70*/  ISETP.GT.AND P5, PT, R96, 0x8, P4 ;  /* 0x000000086000780c */ /* 0x000fe200027a4270 */
[----:B0-----:R-:W-:-:S12]  /*5f80*/  FMUL R5, R86, R94 ;  /* 0x0000005e56057220 */ /* 0x001fd80000400000 */
[----:B------:R0:W-:Y:S01]  /*5f90*/  @P5 STG.E desc[UR16][R14.64+0x20], R83 ;  /* 0x000020530e005986 */ /* 0x0001e2000c101910 */
[----:B------:R-:W-:-:S05]  /*5fa0*/  IADD3 R58, P5, R14, R107, RZ ;  /* 0x0000006b0e3a7210 */ /* 0x000fca0007fbe0ff */
[----:B------:R-:W-:Y:S01]  /*5fb0*/  IMAD.X R59, R15, 0x1, R105, P5 ;  /* 0x000000010f3b7824 */ /* 0x000fe200028e0669 */
[----:B------:R-:W-:-:S04]  /*5fc0*/  ISETP.GT.AND P5, PT, R97, 0x38, PT ;  /* 0x000000386100780c */ /* 0x000fc80003fa4270 */
[----:B------:R-:W-:Y:S01]  /*5fd0*/  ISETP.GT.AND P6, PT, R96, RZ, P5 ;  /* 0x000000ff6000720c */ /* 0x000fe20002fc4270 */
[----:B0-----:R-:W-:-:S12]  /*5fe0*/  FMUL R83, R24, R94 ;  /* 0x0000005e18537220 */ /* 0x001fd80000400000 */
[----:B------:R-:W-:Y:S01]  /*5ff0*/  @P6 STG.E desc[UR16][R56.64], R103 ;  /* 0x0000006738006986 */ /* 0x000fe2000c101910 */
[----:B------:R-:W-:-:S05]  /*6000*/  IADD3 R80, P6, R78, R107, RZ ;  /* 0x0000006b4e507210 */ /* 0x000fca0007fde0ff */
[----:B------:R-:W-:Y:S01]  /*6010*/  IMAD.X R81, R79, 0x1, R105, P6 ;  /* 0x000000014f517824 */ /* 0x000fe200030e0669 */
[----:B------:R-:W-:-:S04]  /*6020*/  ISETP.GT.AND P6, PT, R97, 0x39, PT ;  /* 0x000000396100780c */ /* 0x000fc80003fc4270 */
[----:B------:R-:W-:-:S13]  /*6030*/  ISETP.GT.AND P0, PT, R96, RZ, P6 ;  /* 0x000000ff6000720c */ /* 0x000fda0003704270 */
[----:B------:R0:W-:Y:S01]  /*6040*/  @P0 STG.E desc[UR16][R20.64], R85 ;  /* 0x0000005514000986 */ /* 0x0001e2000c101910 */
[----:B------:R-:W-:Y:S01]  /*6050*/  ISETP.GT.AND P0, PT, R96, 0x8, P5 ;  /* 0x000000086000780c */ /* 0x000fe20002f04270 */
[----:B0-----:R-:W-:-:S12]  /*6060*/  FMUL R85, R28, R94 ;  /* 0x0000005e1c557220 */ /* 0x001fd80000400000 */
[----:B------:R0:W-:Y:S01]  /*6070*/  @P0 STG.E desc[UR16][R80.64+0x20], R5 ;  /* 0x0000200550000986 */ /* 0x0001e2000c101910 */
[----:B------:R-:W-:Y:S01]  /*6080*/  ISETP.GT.AND P0, PT, R96, 0x8, P6 ;  /* 0x000000086000780c */ /* 0x000fe20003704270 */
[----:B0-----:R-:W-:-:S12]  /*6090*/  FMUL R5, R26, R94 ;  /* 0x0000005e1a057220 */ /* 0x001fd80000400000 */
[----:B------:R-:W-:Y:S01]  /*60a0*/  @P0 STG.E desc[UR16][R58.64+0x20], R87 ;  /* 0x000020573a000986 */ /* 0x000fe2000c101910 */
[C---:B------:R-:W-:Y:S02]  /*60b0*/  ISETP.GT.AND P0, PT, R96.reuse, 0x80, P1 ;  /* 0x000000806000780c */ /* 0x040fe40000f04270 */
[----:B------:R-:W-:-:S11]  /*60c0*/  ISETP.GT.AND P1, PT, R96, 0x88, P1 ;  /* 0x000000886000780c */ /* 0x000fd60000f24270 */
[----:B------:R-:W-:Y:S01]  /*60d0*/  @P0 STG.E desc[UR16][R88.64+0x200], R83 ;  /* 0x0002005358000986 */ /* 0x000fe2000c101910 */
[----:B------:R-:W-:-:S04]  /*60e0*/  ISETP.NE.AND P0, PT, R102, RZ, PT ;  /* 0x000000ff6600720c */ /* 0x000fc80003f05270 */
[----:B------:R-:W-:-:S13]  /*60f0*/  ISETP.GT.AND P0, PT, R96, 0x80, P0 ;  /* 0x000000806000780c */ /* 0x000fda0000704270 */
[----:B------:R-:W-:Y:S01]  /*6100*/  @P0 STG.E desc[UR16][R92.64+0x200], R25 ;  /* 0x000200195c000986 */ /* 0x000fe2000c101910 */
[----:B------:R-:W-:-:S03]  /*6110*/  ISETP.NE.AND P0, PT, R104, RZ, PT ;  /* 0x000000ff6800720c */ /* 0x000fc60003f05270 */
[----:B------:R0:W-:Y:S01]  /*6120*/  @P1 STG.E desc[UR16][R88.64+0x220], R5 ;  /* 0x0002200558001986 */ /* 0x0001e2000c101910 */
[----:B------:R-:W-:-:S04]  /*6130*/  ISETP.GT.AND P1, PT, R97, 0x1, PT ;  /* 0x000000016100780c */ /* 0x000fc80003f24270 */
[----:B------:R-:W-:Y:S01]  /*6140*/  ISETP.GT.AND P1, PT, R96, 0x88, P1 ;  /* 0x000000886000780c */ /* 0x000fe20000f24270 */
[----:B0-----:R-:W-:-:S12]  /*6150*/  FMUL R5, R30, R94 ;  /* 0x0000005e1e057220 */ /* 0x001fd80000400000 */
[----:B------:R0:W-:Y:S01]  /*6160*/  @P1 STG.E desc[UR16][R92.64+0x220], R27 ;  /* 0x0002201b5c001986 */ /* 0x0001e2000c101910 */
[----:B------:R-:W-:-:S04]  /*6170*/  ISETP.GT.AND P1, PT, R97, 0x8, PT ;  /* 0x000000086100780c */ /* 0x000fc80003f24270 */
[----:B------:R-:W-:Y:S01]  /*6180*/  ISETP.GT.AND P1, PT, R96, 0x80, P1 ;  /* 0x000000806000780c */ /* 0x000fe20000f24270 */
[----:B0-----:R-:W-:-:S12]  /*6190*/  FMUL R27, R32, R94 ;  /* 0x0000005e201b7220 */ /* 0x001fd80000400000 */
[----:B------:R-:W-:Y:S01]  /*61a0*/  @P1 STG.E desc[UR16][R98.64+0x200], R85 ;  /* 0x0002005562001986 */ /* 0x000fe2000c101910 */
[----:B------:R-:W-:-:S04]  /*61b0*/  ISETP.GT.AND P1, PT, R97, 0x9, PT ;  /* 0x000000096100780c */ /* 0x000fc80003f24270 */
[----:B------:R-:W-:-:S13]  /*61c0*/  ISETP.GT.AND P1, PT, R96, 0x80, P1 ;  /* 0x000000806000780c */ /* 0x000fda0000f24270 */
[----:B------:R-:W-:Y:S01]  /*61d0*/  @P1 STG.E desc[UR16][R100.64+0x200], R29 ;  /* 0x0002001d64001986 */ /* 0x000fe2000c101910 */
[----:B------:R-:W-:-:S04]  /*61e0*/  ISETP.GT.AND P1, PT, R97, 0x8, PT ;  /* 0x000000086100780c */ /* 0x000fc80003f24270 */
[----:B------:R-:W-:-:S13]  /*61f0*/  ISETP.GT.AND P1, PT, R96, 0x88, P1 ;  /* 0x000000886000780c */ /* 0x000fda0000f24270 */
[----:B------:R0:W-:Y:S01]  /*6200*/  @P1 STG.E desc[UR16][R98.64+0x220], R5 ;  /* 0x0002200562001986 */ /* 0x0001e2000c101910 */
[----:B------:R-:W-:-:S04]  /*6210*/  ISETP.GT.AND P1, PT, R97, 0x9, PT ;  /* 0x000000096100780c */ /* 0x000fc80003f24270 */
[----:B------:R-:W-:Y:S01]  /*6220*/  ISETP.GT.AND P1, PT, R96, 0x88, P1 ;  /* 0x000000886000780c */ /* 0x000fe20000f24270 */
[----:B0-----:R-:W-:-:S12]  /*6230*/  FMUL R5, R34, R94 ;  /* 0x0000005e22057220 */ /* 0x001fd80000400000 */
[----:B------:R-:W-:Y:S01]  /*6240*/  @P1 STG.E desc[UR16][R100.64+0x220], R31 ;  /* 0x0002201f64001986 */ /* 0x000fe2000c101910 */
[----:B------:R-:W-:-:S04]  /*6250*/  ISETP.GT.AND P1, PT, R97, 0x10, PT ;  /* 0x000000106100780c */ /* 0x000fc80003f24270 */
[----:B------:R-:W-:-:S13]  /*6260*/  ISETP.GT.AND P1, PT, R96, 0x80, P1 ;  /* 0x000000806000780c */ /* 0x000fda0000f24270 */
[----:B------:R-:W-:Y:S02]  /*6270*/  @P1 IMAD.MOV.U32 R24, RZ, RZ, R60 ;  /* 0x000000ffff181224 */ /* 0x000fe400078e003c */
[----:B------:R-:W-:-:S05]  /*6280*/  @P1 IMAD.MOV.U32 R25, RZ, RZ, R61 ;  /* 0x000000ffff191224 */ /* 0x000fca00078e003d */
[----:B------:R0:W-:Y:S01]  /*6290*/  @P1 STG.E desc[UR16][R24.64+0x200], R27 ;  /* 0x0002001b18001986 */ /* 0x0001e2000c101910 */
[----:B------:R-:W-:-:S04]  /*62a0*/  ISETP.GT.AND P1, PT, R97, 0x11, PT ;  /* 0x000000116100780c */ /* 0x000fc80003f24270 */
[----:B------:R-:W-:Y:S01]  /*62b0*/  ISETP.GT.AND P1, PT, R96, 0x80, P1 ;  /* 0x000000806000780c */ /* 0x000fe20000f24270 */
[----:B0-----:R-:W-:-:S12]  /*62c0*/  FMUL R27, R36, R94 ;  /* 0x0000005e241b7220 */ /* 0x001fd80000400000 */
[----:B------:R-:W-:Y:S02]  /*62d0*/  @P1 IMAD.MOV.U32 R24, RZ, RZ, R62 ;  /* 0x000000ffff181224 */ /* 0x000fe400078e003e */
[----:B------:R-:W-:-:S05]  /*62e0*/  @P1 IMAD.MOV.U32 R25, RZ, RZ, R63 ;  /* 0x000000ffff191224 */ /* 0x000fca00078e003f */
        /* <DEDUP_REMOVED lines=41> */
[C---:B------:R-:W-:Y:S02]  /*6580*/  ISETP.GT.AND P1, PT, R96.reuse, 0x80, P2 ;  /* 0x000000806000780c */ /* 0x040fe40001724270 */
[----:B------:R-:W-:-:S11]  /*6590*/  ISETP.GT.AND P2, PT, R96, 0x88, P2 ;  /* 0x000000886000780c */ /* 0x000fd60001744270 */
[----:B------:R-:W-:Y:S01]  /*65a0*/  @P1 STG.E desc[UR16][R16.64+0x200], R45 ;  /* 0x0002002d10001986 */ /* 0x000fe2000c101910 */
[----:B------:R-:W-:-:S04]  /*65b0*/  ISETP.GT.AND P1, PT, R97, 0x28, PT ;  /* 0x000000286100780c */ /* 0x000fc80003f24270 */
[----:B------:R-:W-:-:S13]  /*65c0*/  ISETP.GT.AND P1, PT, R96, 0x88, P1 ;  /* 0x000000886000780c */ /* 0x000fda0000f24270 */
[----:B------:R0:W-:Y:S01]  /*65d0*/  @P1 STG.E desc[UR16][R74.64+0x220], R5 ;  /* 0x000220054a001986 */ /* 0x0001e2000c101910 */
[C---:B------:R-:W-:Y:S02]  /*65e0*/  ISETP.GT.AND P1, PT, R96.reuse, 0x80, P3 ;  /* 0x000000806000780c */ /* 0x040fe40001f24270 */
[C---:B------:R-:W-:Y:S01]  /*65f0*/  ISETP.GT.AND P3, PT, R96.reuse, 0x88, P3 ;  /* 0x000000886000780c */ /* 0x040fe20001f64270 */
[----:B------:R-:W-:Y:S01]  /*6600*/  @P2 STG.E desc[UR16][R12.64+0x220], R47 ;  /* 0x0002202f0c002986 */ /* 0x000fe2000c101910 */
[C---:B------:R-:W-:Y:S02]  /*6610*/  ISETP.GT.AND P2, PT, R96.reuse, 0x80, P6 ;  /* 0x000000806000780c */ /* 0x040fe40003744270 */
[----:B------:R-:W-:Y:S01]  /*6620*/  ISETP.GT.AND P6, PT, R96, 0x88, P6 ;  /* 0x000000886000780c */ /* 0x000fe200037c4270 */
[----:B0-----:R-:W-:-:S06]  /*6630*/  FMUL R5, R50, R94 ;  /* 0x0000005e32057220 */ /* 0x001fcc0000400000 */
[----:B------:R0:W-:Y:S01]  /*6640*/  @P1 STG.E desc[UR16][R76.64+0x200], R9 ;  /* 0x000200094c001986 */ /* 0x0001e2000c101910 */
[C---:B------:R-:W-:Y:S02]  /*6650*/  ISETP.GT.AND P1, PT, R96.reuse, 0x80, P4 ;  /* 0x000000806000780c */ /* 0x040fe40002724270 */
[----:B------:R-:W-:Y:S01]  /*6660*/  ISETP.GT.AND P4, PT, R96, 0x88, P4 ;  /* 0x000000886000780c */ /* 0x000fe20002784270 */
[----:B0-----:R-:W-:-:S10]  /*6670*/  FMUL R9, R52, R94 ;  /* 0x0000005e34097220 */ /* 0x001fd40000400000 */
[----:B------:R0:W-:Y:S01]  /*6680*/  @P1 STG.E desc[UR16][R18.64+0x200], R49 ;  /* 0x0002003112001986 */ /* 0x0001e2000c101910 */
[C---:B------:R-:W-:Y:S02]  /*6690*/  ISETP.GT.AND P1, PT, R96.reuse, 0x80, P5 ;  /* 0x000000806000780c */ /* 0x040fe40002f24270 */
[----:B------:R-:W-:Y:S01]  /*66a0*/  ISETP.GT.AND P5, PT, R96, 0x88, P5 ;  /* 0x000000886000780c */ /* 0x000fe20002fa4270 */
[----:B------:R0:W-:Y:S04]  /*66b0*/  @P3 STG.E desc[UR16][R78.64+0x220], R5 ;  /* 0x000220054e003986 */ /* 0x0001e8000c101910 */
[----:B------:R0:W-:Y:S06]  /*66c0*/  @P4 STG.E desc[UR16][R14.64+0x220], R51 ;  /* 0x000220330e004986 */ /* 0x0001ec000c101910 */
[----:B------:R0:W-:Y:S04]  /*66d0*/  @P1 STG.E desc[UR16][R56.64+0x200], R9 ;  /* 0x0002000938001986 */ /* 0x0001e8000c101910 */
[----:B------:R0:W-:Y:S04]  /*66e0*/  @P2 STG.E desc[UR16][R20.64+0x200], R53 ;  /* 0x0002003514002986 */ /* 0x0001e8000c101910 */
[----:B------:R0:W-:Y:S04]  /*66f0*/  @P5 STG.E desc[UR16][R80.64+0x220], R11 ;  /* 0x0002200b50005986 */ /* 0x0001e8000c101910 */
[----:B------:R0:W-:Y:S02]  /*6700*/  @P6 STG.E desc[UR16][R58.64+0x220], R55 ;  /* 0x000220373a006986 */ /* 0x0001e4000c101910 */
.L_x_149:
[----:B------:R-:W-:Y:S05]  /*6710*/  BSYNC B0 ;  /* 0x0000000000007941 */ /* 0x000fea0003800000 */
.L_x_25:
[----:B------:R-:W-:Y:S01]  /*6720*/  ULDC UR8, c[0x0][0xc] ;  /* 0x0000030000087ab9 */ /* 0x000fe20000000800 */
[----:B------:R-:W-:Y:S01]  /*6730*/  ULDC UR9, c[0x0][0x10] ;  /* 0x0000040000097ab9 */ /* 0x000fe20000000800 */
[----:B0-----:R-:W0:Y:S01]  /*6740*/  LDC R5, c[0x0][0x14] ;  /* 0x00000500ff057b82 */ /* 0x001e220000000800 */
[----:B------:R-:W-:Y:S01]  /*6750*/  UIMAD.WIDE.U32 UR8, UR8, UR9, URZ ;  /* 0x00000009080872a5 */ /* 0x000fe2000f8e003f */
[----:B------:R-:W-:Y:S01]  /*6760*/  PRMT R8, RZ, 0x7610, R8 ;  /* 0x00007610ff087816 */ /* 0x000fe20000000008 */
[----:B------:R-:W-:Y:S02]  /*6770*/  IMAD.MOV.U32 R12, RZ, RZ, -0x1 ;  /* 0xffffffffff0c7424 */ /* 0x000fe400078e00ff */
[----:B------:R-:W-:Y:S02]  /*6780*/  IMAD.MOV.U32 R13, RZ, RZ, -0x1 ;  /* 0xffffffffff0d7424 */ /* 0x000fe400078e00ff */
[----:B0-----:R-:W-:-:S04]  /*6790*/  IMAD.WIDE.U32 R2, R5, UR8, R2 ;  /* 0x0000000805027c25 */ /* 0x001fc8000f8e0002 */
[----:B------:R-:W-:Y:S01]  /*67a0*/  IMAD R5, R5, UR9, RZ ;  /* 0x0000000905057c24 */ /* 0x000fe2000f8e02ff */
[----:B------:R-:W-:Y:S02]  /*67b0*/  ULDC.64 UR8, c[0x0][0x750] ;  /* 0x0001d40000087ab9 */ /* 0x000fe40000000a00 */
[----:B------:R-:W-:Y:S01]  /*67c0*/  ISETP.GE.U32.AND P1, PT, R2, UR8, PT ;  /* 0x0000000802007c0c */ /* 0x000fe2000bf26070 */
[----:B------:R-:W-:Y:S02]  /*67d0*/  IMAD.IADD R3, R3, 0x1, R5 ;  /* 0x0000000103037824 */ /* 0x000fe400078e0205 */
[----:B------:R-:W-:-:S03]  /*67e0*/  IMAD.MOV.U32 R5, RZ, RZ, -0x1 ;  /* 0xffffffffff057424 */ /* 0x000fc600078e00ff */
[----:B------:R-:W-:-:S13]  /*67f0*/  ISETP.GE.U32.AND.EX P1, PT, R3, UR9, PT, P1 ;  /* 0x0000000903007c0c */ /* 0x000fda000bf26110 */
[----:B------:R-:W-:Y:S05]  /*6800*/  @P1 BRA `(.L_x_150) ;  /* 0x0000000400641947 */ /* 0x000fea0003800000 */
[----:B------:R-:W0:Y:S01]  /*6810*/  S2R R20, SR_CTAID.X ;  /* 0x0000000000147919 */ /* 0x000e220000002500 */
[----:B------:R-:W1:Y:S01]  /*6820*/  LDC.64 R14, c[0x0][0x728] ;  /* 0x0001ca00ff0e7b82 */ /* 0x000e620000000a00 */
[----:B------:R-:W-:Y:S01]  /*6830*/  ULDC UR8, c[0x0][0x150] ;  /* 0x0000540000087ab9 */ /* 0x000fe20000000800 */
[----:B------:R-:W-:Y:S01]  /*6840*/  IMAD.MOV.U32 R12, RZ, RZ, R2 ;  /* 0x000000ffff0c7224 */ /* 0x000fe200078e0002 */
[----:B--2---:R-:W2:Y:S01]  /*6850*/  S2R R22, SR_CTAID.Y ;  /* 0x0000000000167919 */ /* 0x004ea20000002600 */
[----:B------:R-:W-:-:S04]  /*6860*/  IMAD.MOV.U32 R13, RZ, RZ, R3 ;  /* 0x000000ffff0d7224 */ /* 0x000fc800078e0003 */
[----:B------:R-:W2:Y:S08]  /*6870*/  LDC R23, c[0x0][0x144] ;  /* 0x00005100ff177b82 */ /* 0x000eb00000000800 */
[----:B------:R-:W2:Y:S08]  /*6880*/  LDC R16, c[0x0][0x730] ;  /* 0x0001cc00ff107b82 */ /* 0x000eb00000000800 */
[----:B------:R-:W2:Y:S01]  /*6890*/  LDC.64 R18, c[0x0][0x720] ;  /* 0x0001c800ff127b82 */ /* 0x000ea20000000a00 */
[----:B-1----:R-:W-:-:S04]  /*68a0*/  ISETP.NE.U32.AND P1, PT, R14, RZ, PT ;  /* 0x000000ff0e00720c */ /* 0x002fc80003f25070 */
[----:B------:R-:W-:Y:S02]  /*68b0*/  ISETP.NE.AND.EX P1, PT, R15, RZ, PT, P1 ;  /* 0x000000ff0f00720c */ /* 0x000fe40003f25310 */
[----:B0-----:R-:W-:-:S05]  /*68c0*/  I2FP.F32.U32 R5, R20 ;  /* 0x0000001400057245 */ /* 0x001fca0000201000 */
[----:B------:R-:W-:-:S04]  /*68d0*/  FMUL R5, R5, UR8 ;  /* 0x0000000805057c20 */ /* 0x000fc80008400000 */
[----:B------:R0:W1:Y:S02]  /*68e0*/  F2I.U32.TRUNC.NTZ R21, R5 ;  /* 0x0000000500157305 */ /* 0x000064000020f000 */
[----:B------:R-:W-:Y:S05]  /*68f0*/  @!P1 BRA `(.L_x_151) ;  /* 0x0000000000289947 */ /* 0x000fea0003800000 */
[----:B0-----:R-:W0:Y:S02]  /*6900*/  LDC R5, c[0x0][0x734] ;  /* 0x0001cd00ff057b82 */ /* 0x001e240000000800 */
        /* <DEDUP_REMOVED lines=9> */
.L_x_151:
[-CC-:B--2---:R-:W-:Y:S01]  /*69a0*/  SHF.R.U64 R17, R12, R16.reuse, R13.reuse ;  /* 0x000000100c117219 */ /* 0x184fe2000000120d */
[----:B------:R-:W2:Y:S01]  /*69b0*/  LDC.64 R28, c[0x0][0x740] ;  /* 0x0001d000ff1c7b82 */ /* 0x000ea20000000a00 */
[----:B0-----:R-:W-:Y:S01]  /*69c0*/  SHF.R.U32.HI R5, RZ, R16, R13 ;  /* 0x00000010ff057219 */ /* 0x001fe2000001160d */
[----:B-1----:R-:W-:Y:S01]  /*69d0*/  IMAD.MOV R21, RZ, RZ, -R21 ;  /* 0x000000ffff157224 */ /* 0x002fe200078e0a15 */
[----:B------:R-:W-:Y:S01]  /*69e0*/  IADD3 R11, P1, RZ, -R17, RZ ;  /* 0x80000011ff0b7210 */ /* 0x000fe20007f3e0ff */
[----:B------:R-:W-:Y:S02]  /*69f0*/  ULDC UR8, c[0x0][0x154] ;  /* 0x0000550000087ab9 */ /* 0x000fe40000000800 */
[----:B------:R-:W-:Y:S02]  /*6a00*/  IMAD R23, R23, R21, R20 ;  /* 0x0000001517177224 */ /* 0x000fe400078e0214 */
[----:B------:R-:W0:Y:S01]  /*6a10*/  LDC R12, c[0x0][0x718] ;  /* 0x0001c600ff0c7b82 */ /* 0x000e220000000800 */
[----:B------:R-:W-:-:S02]  /*6a20*/  IMAD.X R5, RZ, RZ, ~R5, P1 ;  /* 0x000000ffff057224 */ /* 0x000fc400008e0e05 */
[----:B------:R-:W-:-:S04]  /*6a30*/  IMAD.WIDE.U32 R8, R11, R18, R2 ;  /* 0x000000120b087225 */ /* 0x000fc800078e0002 */
[----:B------:R-:W-:Y:S01]  /*6a40*/  IMAD R10, R5, R18, RZ ;  /* 0x00000012050a7224 */ /* 0x000fe200078e02ff */
[----:B------:R-:W1:Y:S03]  /*6a50*/  LDC R24, c[0x0][0x708] ;  /* 0x0001c200ff187b82 */ /* 0x000e660000000800 */
[----:B------:R-:W-:Y:S02]  /*6a60*/  IMAD R5, R11, R19, R10 ;  /* 0x000000130b057224 */ /* 0x000fe400078e020a */
[----:B------:R-:W-:Y:S02]  /*6a70*/  IMAD.MOV.U32 R11, RZ, RZ, 0x1 ;  /* 0x00000001ff0b7424 */ /* 0x000fe400078e00ff */
[----:B------:R-:W-:Y:S01]  /*6a80*/  IMAD.IADD R5, R9, 0x1, R5 ;  /* 0x0000000109057824 */ /* 0x000fe200078e0205 */
[----:B------:R-:W3:Y:S01]  /*6a90*/  LDC R26, c[0x0][0x758] ;  /* 0x0001d600ff1a7b82 */ /* 0x000ee20000000800 */
[----:B------:R-:W-:-:S02]  /*6aa0*/  I2FP.F32.U32 R9, R22 ;  /* 0x0000001600097245 */ /* 0x000fc40000201000 */
[----:B--2---:R-:W-:-:S03]  /*6ab0*/  ISETP.NE.U32.AND P1, PT, R28, RZ, PT ;  /* 0x000000ff1c00720c */ /* 0x004fc60003f25070 */
[----:B------:R-:W-:Y:S01]  /*6ac0*/  FMUL R10, R9, UR8 ;  /* 0x00000008090a7c20 */ /* 0x000fe20008400000 */
[----:B------:R-:W-:Y:S01]  /*6ad0*/  ISETP.NE.AND.EX P1, PT, R29, RZ, PT, P1 ;  /* 0x000000ff1d00720c */ /* 0x000fe20003f25310 */
[----:B------:R-:W2:Y:S01]  /*6ae0*/  LDC R21, c[0x0][0x148] ;  /* 0x00005200ff157b82 */ /* 0x000ea20000000800 */
[-CC-:B0-----:R-:W-:Y:S01]  /*6af0*/  SHF.R.U64 R16, R8, R12.reuse, R5.reuse ;  /* 0x0000000c08107219 */ /* 0x181fe20000001205 */
[----:B------:R0:W0:Y:S01]  /*6b00*/  F2I.U32.TRUNC.NTZ R18, R10 ;  /* 0x0000000a00127305 */ /* 0x000022000020f000 */
[----:B------:R-:W-:Y:S01]  /*6b10*/  SHF.R.U32.HI R5, RZ, R12, R5 ;  /* 0x0000000cff057219 */ /* 0x000fe20000011605 */
[----:B------:R-:W-:-:S04]  /*6b20*/  IMAD.MOV.U32 R9, RZ, RZ, -0x1 ;  /* 0xffffffffff097424 */ /* 0x000fc800078e00ff */
[----:B------:R-:W0:Y:S01]  /*6b30*/  LDC R20, c[0x0][0x700] ;  /* 0x0001c000ff147b82 */ /* 0x000e220000000800 */
[-CC-:B-1----:R-:W-:Y:S02]  /*6b40*/  SHF.R.U64 R14, R16, R24.reuse, R5.reuse ;  /* 0x00000018100e7219 */ /* 0x182fe40000001205 */
[----:B------:R-:W-:-:S05]  /*6b50*/  SHF.R.U32.HI R5, RZ, R24, R5 ;  /* 0x00000018ff057219 */ /* 0x000fca0000011605 */
[----:B------:R-:W1:Y:S01]  /*6b60*/  LDC R27, c[0x0][0x748] ;  /* 0x0001d200ff1b7b82 */ /* 0x000e620000000800 */
[-C--:B---3--:R-:W-:Y:S02]  /*6b70*/  SHF.L.U32 R8, R9, R26.reuse, RZ ;  /* 0x0000001a09087219 */ /* 0x088fe400000006ff */
[-CC-:B------:R-:W-:Y:S02]  /*6b80*/  SHF.R.U64 R19, R14, R26.reuse, R5.reuse ;  /* 0x0000001a0e137219 */ /* 0x180fe40000001205 */
[----:B------:R-:W-:Y:S02]  /*6b90*/  SHF.R.U32.HI R9, RZ, R26, R5 ;  /* 0x0000001aff097219 */ /* 0x000fe40000011605 */
[----:B------:R-:W-:Y:S01]  /*6ba0*/  LOP3.LUT R25, RZ, R8, RZ, 0x33, !PT ;  /* 0x00000008ff197212 */ /* 0x000fe200078e33ff */
[----:B------:R-:W3:Y:S01]  /*6bb0*/  LDC R30, c[0x0][0x738] ;  /* 0x0001ce00ff1e7b82 */ /* 0x000ee20000000800 */
[----:B------:R-:W-:Y:S01]  /*6bc0*/  SHF.L.U32 R26, R11, R26, RZ ;  /* 0x0000001a0b1a7219 */ /* 0x000fe200000006ff */
[----:B------:R-:W-:-:S06]  /*6bd0*/  IMAD.MOV.U32 R8, RZ, RZ, R19 ;  /* 0x000000ffff087224 */ /* 0x000fcc00078e0013 */
[----:B------:R-:W0:Y:S01]  /*6be0*/  LDC R31, c[0x0][0x710] ;  /* 0x0001c400ff1f7b82 */ /* 0x000e220000000800 */
[----:B------:R-:W-:Y:S05]  /*6bf0*/  @!P1 BRA `(.L_x_152) ;  /* 0x0000000000289947 */ /* 0x000fea0003800000 */
[----:B------:R-:W4:Y:S02]  /*6c00*/  LDC R8, c[0x0][0x74c] ;  /* 0x0001d300ff087b82 */ /* 0x000f240000000800 */
[----:B----4-:R-:W-:-:S05]  /*6c10*/  IADD3 R5, P1, R19, R8, RZ ;  /* 0x0000000813057210 */ /* 0x010fca0007f3e0ff */
[----:B------:R-:W-:-:S04]  /*6c20*/  IMAD.X R15, RZ, RZ, R9, P1 ;  /* 0x000000ffff0f7224 */ /* 0x000fc800008e0609 */
[----:B------:R-:W-:-:S04]  /*6c30*/  IMAD.WIDE.U32 R8, R15, R28, RZ ;  /* 0x0000001c0f087225 */ /* 0x000fc800078e00ff */
[----:B0-----:R-:W-:-:S04]  /*6c40*/  IMAD.WIDE.U32 R10, P1, R5, R29, R8 ;  /* 0x0000001d050a7225 */ /* 0x001fc80007820008 */
[----:B------:R-:W-:-:S04]  /*6c50*/  IMAD.WIDE.U32 R8, R5, R28, RZ ;  /* 0x0000001c05087225 */ /* 0x000fc800078e00ff */
[----:B------:R-:W-:Y:S01]  /*6c60*/  IMAD.X R13, RZ, RZ, RZ, P1 ;  /* 0x000000ffff0d7224 */ /* 0x000fe200008e06ff */
[----:B------:R-:W-:Y:S01]  /*6c70*/  IADD3 RZ, P1, R9, R10, RZ ;  /* 0x0000000a09ff7210 */ /* 0x000fe20007f3e0ff */
[----:B------:R-:W-:-:S04]  /*6c80*/  IMAD.MOV.U32 R12, RZ, RZ, R11 ;  /* 0x000000ffff0c7224 */ /* 0x000fc800078e000b */
[----:B------:R-:W-:-:S08]  /*6c90*/  IMAD.WIDE.U32.X R8, R15, R29, R12, P1 ;  /* 0x0000001d0f087225 */ /* 0x000fd000008e040c */
.L_x_152:
[----:B------:R-:W-:Y:S01]  /*6ca0*/  ISETP.NE.AND P1, PT, R0, 0x1, PT ;  /* 0x000000010000780c */ /* 0x000fe20003f25270 */
[----:B0-----:R-:W-:Y:S01]  /*6cb0*/  IMAD.MOV R18, RZ, RZ, -R18 ;  /* 0x000000ffff127224 */ /* 0x001fe200078e0a12 */
[----:B-1----:R-:W-:Y:S01]  /*6cc0*/  SHF.R.U64 R5, R8, R27, R9 ;  /* 0x0000001b08057219 */ /* 0x002fe20000001209 */
[----:B------:R-:W-:Y:S01]  /*6cd0*/  VIADD R9, R20, 0xffffffff ;  /* 0xffffffff14097836 */ /* 0x000fe20000000000 */
[----:B------:R-:W-:-:S03]  /*6ce0*/  LOP3.LUT R12, R14, R25, RZ, 0xc0, !PT ;  /* 0x000000190e0c7212 */ /* 0x000fc600078ec0ff */
[----:B------:R-:W-:Y:S01]  /*6cf0*/  IMAD.MOV R8, RZ, RZ, -R5 ;  /* 0x000000ffff087224 */ /* 0x000fe200078e0a05 */
[----:B------:R-:W-:Y:S01]  /*6d00*/  LOP3.LUT R16, R16, R9, RZ, 0xc0, !PT ;  /* 0x0000000910107212 */ /* 0x000fe200078ec0ff */
[----:B------:R-:W-:Y:S02]  /*6d10*/  IMAD R12, R26, R5, R12 ;  /* 0x000000051a0c7224 */ /* 0x000fe400078e020c */
[----:B---3--:R-:W-:Y:S02]  /*6d20*/  IMAD R5, R8, R30, R19 ;  /* 0x0000001e08057224 */ /* 0x008fe400078e0213 */
[----:B--2---:R-:W-:Y:S02]  /*6d30*/  @P1 IMAD R23, R21, R18, R22 ;  /* 0x0000001215171224 */ /* 0x004fe400078e0216 */
[----:B------:R-:W-:Y:S02]  /*6d40*/  IMAD R5, R5, R20, R16 ;  /* 0x0000001405057224 */ /* 0x000fe400078e0210 */
[----:B------:R-:W-:-:S02]  /*6d50*/  IMAD R12, R12, R31, R23 ;  /* 0x0000001f0c0c7224 */ /* 0x000fc400078e0217 */
[----:B------:R-:W-:-:S03]  /*6d60*/  IMAD.MOV.U32 R8, RZ, RZ, 0x1 ;  /* 0x00000001ff087424 */ /* 0x000fc600078e00ff */
[----:B------:R-:W-:Y:S02]  /*6d70*/  SEL R13, R5, R12, !P1 ;  /* 0x0000000c050d7207 */ /* 0x000fe40004800000 */
[----:B------:R-:W-:Y:S01]  /*6d80*/  SEL R12, R12, R5, !P1 ;  /* 0x000000050c0c7207 */ /* 0x000fe20004800000 */
[----:B------:R-:W-:-:S07]  /*6d90*/  IMAD.MOV.U32 R5, RZ, RZ, R17 ;  /* 0x000000ffff057224 */ /* 0x000fce00078e0011 */
.L_x_150:
[----:B------:R-:W-:-:S13]  /*6da0*/  LOP3.LUT P1, RZ, R8, 0xff, RZ, 0xc0, !PT ;  /* 0x000000ff08ff7812 */ /* 0x000fda000782c0ff */
[----:B------:R-:W-:Y:S05]  /*6db0*/  @P1 BRA `(.L_x_153) ;  /* 0xffffffa400081947 */ /* 0x000fea000383ffff */
[----:B------:R-:W-:Y:S05]  /*6dc0*/  EXIT ;  /* 0x000000000000794d */ /* 0x000fea0003800000 */
.L_x_7:
[----:B0-----:R-:W-:Y:S01]  /*6dd0*/  ULDC.64 UR4, c[0x0][0x750] ;  /* 0x0001d40000047ab9 */ /* 0x001fe20000000a00 */
        /* <DEDUP_REMOVED lines=25> */
.L_x_155:
[----:B------:R-:W0:Y:S01]  /*6f70*/  LDC.64 R28, c[0x0][0x740] ;  /* 0x0001d000ff1c7b82 */ /* 0x000e220000000a00 */
[-CC-:B------:R-:W-:Y:S01]  /*6f80*/  SHF.R.U64 R17, R14, R20.reuse, R15.reuse ;  /* 0x000000140e117219 */ /* 0x180fe2000000120f */
[----:B------:R-:W-:Y:S01]  /*6f90*/  IMAD.MOV.U32 R27, RZ, RZ, 0x1 ;  /* 0x00000001ff1b7424 */ /* 0x000fe200078e00ff */
[----:B------:R-:W-:Y:S02]  /*6fa0*/  SHF.R.U32.HI R5, RZ, R20, R15 ;  /* 0x00000014ff057219 */ /* 0x000fe4000001160f */
[----:B------:R-:W-:-:S03]  /*6fb0*/  IADD3 R11, P0, RZ, -R17, RZ ;  /* 0x80000011ff0b7210 */ /* 0x000fc60007f1e0ff */
[----:B------:R-:W1:Y:S02]  /*6fc0*/  LDC R14, c[0x0][0x718] ;  /* 0x0001c600ff0e7b82 */ /* 0x000e640000000800 */
[----:B------:R-:W-:Y:S02]  /*6fd0*/  IMAD.X R5, RZ, RZ, ~R5, P0 ;  /* 0x000000ffff057224 */ /* 0x000fe400000e0e05 */
[----:B------:R-:W-:-:S04]  /*6fe0*/  IMAD.WIDE.U32 R6, R11, R22, R2 ;  /* 0x000000160b067225 */ /* 0x000fc800078e0002 */
[----:B------:R-:W2:Y:S01]  /*6ff0*/  LDC R24, c[0x0][0x708] ;  /* 0x0001c200ff187b82 */ /* 0x000ea20000000800 */
[----:B------:R-:W-:-:S04]  /*7000*/  IMAD R12, R5, R22, RZ ;  /* 0x00000016050c7224 */ /* 0x000fc800078e02ff */
[----:B------:R-:W-:-:S03]  /*7010*/  IMAD R5, R11, R23, R12 ;  /* 0x000000170b057224 */ /* 0x000fc600078e020c */
[----:B------:R-:W3:Y:S01]  /*7020*/  LDC R26, c[0x0][0x758] ;  /* 0x0001d600ff1a7b82 */ /* 0x000ee20000000800 */
[----:B------:R-:W-:Y:S01]  /*7030*/  IMAD.IADD R5, R7, 0x1, R5 ;  /* 0x0000000107057824 */ /* 0x000fe200078e0205 */
[----:B0-----:R-:W-:Y:S01]  /*7040*/  ISETP.NE.U32.AND P0, PT, R28, RZ, PT ;  /* 0x000000ff1c00720c */ /* 0x001fe20003f05070 */
[----:B------:R-:W-:-:S03]  /*7050*/  IMAD.MOV.U32 R7, RZ, RZ, -0x1 ;  /* 0xffffffffff077424 */ /* 0x000fc600078e00ff */
        /* <DEDUP_REMOVED lines=8> */
[-C--:B---3--:R-:W-:Y:S02]  /*70e0*/  SHF.L.U32 R6, R7, R26.reuse, RZ ;  /* 0x0000001a07067219 */ /* 0x088fe400000006ff */
[--C-:B------:R-:W-:Y:S02]  /*70f0*/  SHF.R.U64 R22, R20, R26, R5.reuse ;  /* 0x0000001a14167219 */ /* 0x100fe40000001205 */
[----:B------:R-:W-:Y:S02]  /*7100*/  LOP3.LUT R31, RZ, R6, RZ, 0x33, !PT ;  /* 0x00000006ff1f7212 */ /* 0x000fe400078e33ff */
[----:B------:R-:W-:Y:S01]  /*7110*/  SHF.R.U32.HI R7, RZ, R26, R5 ;  /* 0x0000001aff077219 */ /* 0x000fe20000011605 */
[----:B------:R-:W3:Y:S01]  /*7120*/  LDC R30, c[0x0][0x710] ;  /* 0x0001c400ff1e7b82 */ /* 0x000ee20000000800 */
[----:B------:R-:W-:Y:S01]  /*7130*/  IMAD.MOV.U32 R6, RZ, RZ, R22 ;  /* 0x000000ffff067224 */ /* 0x000fe200078e0016 */
[----:B------:R-:W-:Y:S06]  /*7140*/  @!P0 BRA `(.L_x_156) ;  /* 0x0000000000288947 */ /* 0x000fec0003800000 */
        /* <DEDUP_REMOVED lines=10> */
.L_x_156:
[----:B------:R-:W-:Y:S01]  /*71f0*/  ISETP.NE.AND P0, PT, R0, 0x1, PT ;  /* 0x000000010000780c */ /* 0x000fe20003f05270 */
[----:B0-----:R-:W-:Y:S01]  /*7200*/  VIADD R11, R21, 0xffffffff ;  /* 0xffffffff150b7836 */ /* 0x001fe20000000000 */
[----:B-1----:R-:W-:Y:S02]  /*7210*/  SHF.R.U64 R6, R6, R23, R7 ;  /* 0x0000001706067219 */ /* 0x002fe40000001207 */
[----:B------:R-:W-:Y:S02]  /*7220*/  SHF.L.U32 R7, R27, R26, RZ ;  /* 0x0000001a1b077219 */ /* 0x000fe400000006ff */
[----:B------:R-:W-:Y:S01]  /*7230*/  LOP3.LUT R5, R20, R31, RZ, 0xc0, !PT ;  /* 0x0000001f14057212 */ /* 0x000fe200078ec0ff */
[----:B------:R-:W-:-:S04]  /*7240*/  IMAD.MOV R9, RZ, RZ, -R6 ;  /* 0x000000ffff097224 */ /* 0x000fc800078e0a06 */
[----:B------:R-:W-:Y:S02]  /*7250*/  IMAD R7, R7, R6, R5 ;  /* 0x0000000607077224 */ /* 0x000fe400078e0205 */
[----:B------:R-:W-:Y:S01]  /*7260*/  @P0 IMAD R10, R19, R18, R8 ;  /* 0x00000012130a0224 */ /* 0x000fe200078e0208 */
[----:B------:R-:W-:Y:S01]  /*7270*/  LOP3.LUT R8, R16, R11, RZ, 0xc0, !PT ;  /* 0x0000000b10087212 */ /* 0x000fe200078ec0ff */
[----:B--2---:R-:W-:Y:S02]  /*7280*/  IMAD R5, R9, R25, R22 ;  /* 0x0000001909057224 */ /* 0x004fe400078e0216 */
[----:B---3--:R-:W-:Y:S02]  /*7290*/  IMAD R7, R7, R30, R10 ;  /* 0x0000001e07077224 */ /* 0x008fe400078e020a */
[----:B------:R-:W-:Y:S02]  /*72a0*/  IMAD R8, R5, R21, R8 ;  /* 0x0000001505087224 */ /* 0x000fe400078e0208 */
[----:B------:R-:W-:-:S02]  /*72b0*/  IMAD.MOV.U32 R6, RZ, RZ, 0x1 ;  /* 0x00000001ff067424 */ /* 0x000fc400078e00ff */
[----:B------:R-:W-:Y:S01]  /*72c0*/  IMAD.MOV.U32 R5, RZ, RZ, R17 ;  /* 0x000000ffff057224 */ /* 0x000fe200078e0011 */
[----:B------:R-:W-:Y:S02]  /*72d0*/  SEL R11, R8, R7, !P0 ;  /* 0x00000007080b7207 */ /* 0x000fe40004000000 */
[----:B------:R-:W-:-:S07]  /*72e0*/  SEL R7, R7, R8, !P0 ;  /* 0x0000000807077207 */ /* 0x000fce0004000000 */
.L_x_154:
[----:B------:R-:W-:-:S08]  /*72f0*/  NOP ;  /* 0x0000000000007918 */ /* 0x000fd00000000000 */
[----:B------:R-:W0:-:S00]  /*7300*/  USETMAXREG.DEALLOC.CTAPOOL 0x28 ;  /* 0x00000028000079c8 */ /* 0x000e0000080e0500 */
[----:B------:R-:W-:-:S13]  /*7310*/  ISETP.NE.AND P0, PT, RZ, UR7, PT ;  /* 0x00000007ff007c0c */ /* 0x000fda000bf05270 */
[----:B------:R-:W-:Y:S05]  /*7320*/  @P0 EXIT ;  /* 0x000000000000094d */ /* 0x000fea0003800000 */
[----:B0-----:R-:W-:Y:S01]  /*7330*/  LOP3.LUT P0, RZ, R6, 0xff, RZ, 0xc0, !PT ;  /* 0x000000ff06ff7812 */ /* 0x001fe2000780c0ff */
[----:B------:R-:W-:Y:S02]  /*7340*/  IMAD.MOV.U32 R14, RZ, RZ, 0x1 ;  /* 0x00000001ff0e7424 */ /* 0x000fe400078e00ff */
[----:B------:R-:W-:-:S10]  /*7350*/  IMAD.MOV.U32 R13, RZ, RZ, RZ ;  /* 0x000000ffff0d7224 */ /* 0x000fd400078e00ff */
[----:B------:R-:W-:Y:S05]  /*7360*/  @!P0 BRA `(.L_x_157) ;  /* 0x0000000c00b88947 */ /* 0x000fea0003800000 */
[----:B------:R-:W0:Y:S01]  /*7370*/  S2UR UR38, SR_CgaCtaId ;  /* 0x00000000002679c3 */ /* 0x000e220000008800 */
[----:B------:R-:W-:Y:S01]  /*7380*/  ULDC UR5, c[0x0][0x28c] ;  /* 0x0000a30000057ab9 */ /* 0x000fe20000000800 */
[----:B------:R-:W-:Y:S01]  /*7390*/  ULDC UR21, c[0x0][0x758] ;  /* 0x0001d60000157ab9 */ /* 0x000fe20000000800 */
[----:B------:R-:W-:Y:S01]  /*73a0*/  UMOV UR8, 0xffffffff ;  /* 0xffffffff00087882 */ /* 0x000fe20000000000 */
[----:B------:R-:W-:Y:S01]  /*73b0*/  UIADD3 UR9, UR5, 0x7f, URZ ;  /* 0x0000007f05097890 */ /* 0x000fe2000fffe03f */
[----:B------:R-:W-:Y:S01]  /*73c0*/  BSSY B0, `(.L_x_157) ;  /* 0x00000e8000007945 */ /* 0x000fe20003800000 */
[----:B------:R-:W-:Y:S01]  /*73d0*/  UMOV UR10, 0x1 ;  /* 0x00000001000a7882 */ /* 0x000fe20000000000 */
[----:B------:R-:W-:Y:S01]  /*73e0*/  USHF.L.U32 UR40, UR8, UR21, URZ ;  /* 0x0000001508287299 */ /* 0x000fe2000800063f */
[----:B------:R-:W-:Y:S01]  /*73f0*/  IMAD.MOV.U32 R12, RZ, RZ, 0x1 ;  /* 0x00000001ff0c7424 */ /* 0x000fe200078e00ff */
[----:B------:R-:W-:Y:S01]  /*7400*/  USHF.L.U32 UR21, UR10, UR21, URZ ;  /* 0x000000150a157299 */ /* 0x000fe2000800063f */
[----:B------:R-:W-:Y:S01]  /*7410*/  IMAD.MOV.U32 R14, RZ, RZ, 0x1 ;  /* 0x00000001ff0e7424 */ /* 0x000fe200078e00ff */
[----:B------:R-:W-:Y:S01]  /*7420*/  USHF.R.S32.HI UR10, URZ, 0x1f, UR9 ;  /* 0x0000001f3f0a7899 */ /* 0x000fe20008011409 */
[----:B------:R-:W-:Y:S01]  /*7430*/  IMAD.MOV.U32 R13, RZ, RZ, RZ ;  /* 0x000000ffff0d7224 */ /* 0x000fe200078e00ff */
[----:B------:R-:W-:Y:S01]  /*7440*/  ULDC UR4, c[0x0][0xc] ;  /* 0x0000030000047ab9 */ /* 0x000fe20000000800 */
[----:B------:R-:W-:Y:S01]  /*7450*/  ULDC UR5, c[0x0][0x10] ;  /* 0x0000040000057ab9 */ /* 0x000fe20000000800 */
[----:B------:R-:W-:-:S02]  /*7460*/  ULEA.HI UR10, UR10, UR9, URZ, 0x7 ;  /* 0x000000090a0a7291 */ /* 0x000fc4000f8f383f */
[----:B------:R-:W-:Y:S01]  /*7470*/  UIMAD.WIDE.U32 UR4, UR4, UR5, URZ ;  /* 0x00000005040472a5 */ /* 0x000fe2000f8e003f */
[----:B------:R-:W-:Y:S01]  /*7480*/  ULDC UR8, c[0x0][0x14] ;  /* 0x0000050000087ab9 */ /* 0x000fe20000000800 */
[----:B------:R-:W-:Y:S02]  /*7490*/  USHF.R.S32.HI UR39, URZ, 0x7, UR10 ;  /* 0x000000073f277899 */ /* 0x000fe4000801140a */
[----:B------:R-:W-:Y:S02]  /*74a0*/  UIMAD.WIDE.U32 UR42, UR4, UR8, URZ ;  /* 0x00000008042a72a5 */ /* 0x000fe4000f8e003f */
[----:B0-----:R-:W-:Y:S02]  /*74b0*/  USHF.L.U32 UR29, UR38, 0x7, URZ ;  /* 0x00000007261d7899 */ /* 0x001fe4000800063f */
[----:B------:R-:W-:Y:S02]  /*74c0*/  USHF.L.U32 UR47, UR38, 0xd, URZ ;  /* 0x0000000d262f7899 */ /* 0x000fe4000800063f */
[----:B------:R-:W-:-:S02]  /*74d0*/  USHF.L.U32 UR37, UR38, 0x1, URZ ;  /* 0x0000000126257899 */ /* 0x000fc4000800063f */
[----:B------:R-:W-:Y:S02]  /*74e0*/  USHF.L.U32 UR38, UR38, 0xb, URZ ;  /* 0x0000000b26267899 */ /* 0x000fe4000800063f */
[----:B------:R-:W-:Y:S01]  /*74f0*/  UIMAD UR41, UR5, UR8, URZ ;  /* 0x00000008052972a4 */ /* 0x000fe2000f8e023f */
[----:B------:R-:W-:Y:S01]  /*7500*/  ULDC UR7, c[0x0][0x700] ;  /* 0x0001c00000077ab9 */ /* 0x000fe20000000800 */
[----:B------:R-:W-:Y:S02]  /*7510*/  ULOP3.LUT UR46, UR6, 0x2, URZ, 0xfc, !UPT ;  /* 0x00000002062e7892 */ /* 0x000fe4000f8efc3f */
[----:B------:R-:W-:Y:S02]  /*7520*/  UIADD3 UR7, UR7, -0x1, URZ ;  /* 0xffffffff07077890 */ /* 0x000fe4000fffe03f */
[----:B------:R-:W-:Y:S02]  /*7530*/  ULOP3.LUT UR29, UR29, 0x80, URZ, 0xc0, !UPT ;  /* 0x000000801d1d7892 */ /* 0x000fe4000f8ec03f */
[----:B------:R-:W-:-:S02]  /*7540*/  ULOP3.LUT UR37, UR37, 0x2, URZ, 0xc0, !UPT ;  /* 0x0000000225257892 */ /* 0x000fc4000f8ec03f */
[----:B------:R-:W-:Y:S02]  /*7550*/  ULOP3.LUT UR38, UR38, 0x800, URZ, 0xc0, !UPT ;  /* 0x0000080026267892 */ /* 0x000fe4000f8ec03f */
[----:B------:R-:W-:Y:S02]  /*7560*/  ULOP3.LUT UR40, URZ, UR40, URZ, 0x33, !UPT ;  /* 0x000000283f287292 */ /* 0x000fe4000f8e333f */
[----:B------:R-:W-:Y:S02]  /*7570*/  UIADD3 UR41, UR43, UR41, URZ ;  /* 0x000000292b297290 */ /* 0x000fe4000fffe03f */
[----:B------:R-:W-:Y:S01]  /*7580*/  UIADD3 UR49, UR39, 0x1, URZ ;  /* 0x0000000127317890 */ /* 0x000fe2000fffe03f */
[----:B------:R-:W-:-:S11]  /*7590*/  ULDC.64 UR44, c[0x0][0x198] ;  /* 0x00006600002c7ab9 */ /* 0x000fd60000000a00 */
.L_x_168:
[----:B------:R-:W-:-:S03]  /*75a0*/  UMOV UR4, 0xffffffff ;  /* 0xffffffff00047882 */ /* 0x000fc60000000000 */
[----:B------:R-:W-:Y:S05]  /*75b0*/  BRA.DIV UR4, `(.L_x_158) ;  /* 0x0000001204007947 */ /* 0x000fea000b800000 */
[----:B------:R-:W-:-:S13]  /*75c0*/  ELECT P0, URZ, PT ;  /* 0x00000000003f782f */ /* 0x000fda0003800000 */
.L_x_179:
[----:B------:R-:W0:Y:S01]  /*75d0*/  LDC R6, c[0x0][0x28c] ;  /* 0x0000a300ff067b82 */ /* 0x000e220000000800 */
[----:B------:R-:W-:Y:S01]  /*75e0*/  BSSY B1, `(.L_x_159) ;  /* 0x0000050000017945 */ /* 0x000fe20003800000 */
[----:B0-----:R-:W-:-:S13]  /*75f0*/  ISETP.LT.OR P0, PT, R6, 0x1, !P0 ;  /* 0x000000010600780c */ /* 0x001fda0004701670 */
[----:B------:R-:W-:Y:S05]  /*7600*/  @P0 BRA `(.L_x_160) ;  /* 0x0000000400340947 */ /* 0x000fea0003800000 */
[----:B------:R-:W-:Y:S01]  /*7610*/  LEA R21, R7, UR37, 0x2 ;  /* 0x0000002507157c11 */ /* 0x000fe2000f8e10ff */
[----:B------:R-:W-:Y:S01]  /*7620*/  IMAD.SHL.U32 R11, R11, 0x40, RZ ;  /* 0x000000400b0b7824 */ /* 0x000fe200078e00ff */
[----:B------:R-:W-:Y:S01]  /*7630*/  LEA R10, R7, UR29, 0x8 ;  /* 0x0000001d070a7c11 */ /* 0x000fe2000f8e40ff */
[----:B------:R-:W-:Y:S02]  /*7640*/  IMAD.MOV.U32 R17, RZ, RZ, RZ ;  /* 0x000000ffff117224 */ /* 0x000fe400078e00ff */
[----:B------:R-:W-:Y:S02]  /*7650*/  IMAD.MOV.U32 R18, RZ, RZ, 0x40 ;  /* 0x00000040ff127424 */ /* 0x000fe400078e00ff */
[----:B------:R-:W-:Y:S02]  /*7660*/  IMAD.U32 R19, RZ, RZ, UR49 ;  /* 0x00000031ff137e24 */ /* 0x000fe4000f8e00ff */
[----:B------:R-:W-:Y:S02]  /*7670*/  IMAD.MOV.U32 R6, RZ, RZ, R14 ;  /* 0x000000ffff067224 */ /* 0x000fe400078e000e */
[----:B------:R-:W-:-:S02]  /*7680*/  IMAD.MOV.U32 R7, RZ, RZ, R13 ;  /* 0x000000ffff077224 */ /* 0x000fc400078e000d */
[----:B------:R-:W-:-:S07]  /*7690*/  IMAD.MOV.U32 R20, RZ, RZ, RZ ;  /* 0x000000ffff147224 */ /* 0x000fce00078e00ff */
.L_x_163:
[----:B------:R-:W0:Y:S01]  /*76a0*/  S2R R9, SR_CgaCtaId ;  /* 0x0000000000097919 */ /* 0x000e220000008800 */
[----:B-1----:R-:W-:Y:S02]  /*76b0*/  MOV R8, 0x400 ;  /* 0x0000040000087802 */ /* 0x002fe40000000f00 */
[----:B------:R-:W-:Y:S02]  /*76c0*/  LOP3.LUT P1, RZ, R4, 0x7f, RZ, 0xc0, !PT ;  /* 0x0000007f04ff7812 */ /* 0x000fe4000782c0ff */
[----:B0-----:R-:W-:Y:S02]  /*76d0*/  LEA R16, R9, R8, 0x18 ;  /* 0x0000000809107211 */ /* 0x001fe400078ec0ff */
[----:B------:R-:W-:-:S09]  /*76e0*/  SHF.L.U32 R8, R6, 0x1f, RZ ;  /* 0x0000001f06087819 */ /* 0x000fd200000006ff */
[----:B------:R-:W0:Y:S01]  /*76f0*/  @!P1 LDC R9, c[0x0][0x640] ;  /* 0x00019000ff099b82 */ /* 0x000e220000000800 */
[----:B------:R-:W-:-:S04]  /*7700*/  IMAD R15, R7, 0x8, R16 ;  /* 0x00000008070f7824 */ /* 0x000fc800078e0210 */
[----:B------:R-:W1:Y:S02]  /*7710*/  SYNCS.PHASECHK.TRANS64.TRYWAIT P0, [R15+URZ+0x20], R8 ;  /* 0x000020080f0075a7 */ /* 0x000e64000800017f */
[----:B-1----:R-:W-:Y:S05]  /*7720*/  @!P0 BRA `(.L_x_161) ;  /* 0x0000000c00c48947 */ /* 0x002fea0003800000 */
.L_x_180:
[----:B------:R-:W-:Y:S01]  /*7730*/  UPRMT UR4, UR46, 0x9910, URZ ;  /* 0x000099102e047896 */ /* 0x000fe2000800003f */
[----:B0-----:R0:W-:Y:S03]  /*7740*/  @!P1 SYNCS.ARRIVE.TRANS64 RZ, [R15+URZ], R9 ;  /* 0x000000090fff99a7 */ /* 0x0011e6000800003f */
[----:B------:R-:W-:-:S06]  /*7750*/  UISETP.NE.AND UP0, UPT, UR4, 0x2, UPT ;  /* 0x000000020400788c */ /* 0x000fcc000bf05270 */
[----:B------:R-:W-:-:S13]  /*7760*/  PLOP3.LUT P0, PT, PT, PT, UP0, 0x80, 0x0 ;  /* 0x000000000000781c */ /* 0x000fda0003f0f008 */
[----:B0-----:R-:W-:Y:S05]  /*7770*/  @P0 BRA `(.L_x_162) ;  /* 0x0000000000040947 */ /* 0x001fea0003800000 */
[----:B------:R-:W-:Y:S01]  /*7780*/  BPT.TRAP 0x1 ;  /* 0x000000040000795c */ /* 0x000fe20000300000 */
.L_x_162:
[----:B------:R-:W-:Y:S01]  /*7790*/  R2UR UR5, R7 ;  /* 0x00000000070572ca */ /* 0x000fe200000e0000 */
[----:B------:R-:W-:Y:S01]  /*77a0*/  VIADD R19, R19, 0xffffffff ;  /* 0xffffffff13137836 */ /* 0x000fe20000000000 */
[----:B------:R-:W-:Y:S01]  /*77b0*/  R2UR UR16, R7 ;  /* 0x00000000071072ca */ /* 0x000fe200000e0000 */
[----:B------:R-:W-:Y:S01]  /*77c0*/  UIADD3 UR22, UP0, UR44, 0xf0, URZ ;  /* 0x000000f02c167890 */ /* 0x000fe2000ff1e03f */
[----:B------:R-:W-:Y:S01]  /*77d0*/  R2UR UR17, R16 ;  /* 0x00000000101172ca */ /* 0x000fe200000e0000 */
[----:B------:R-:W-:Y:S01]  /*77e0*/  UIADD3 UR30, UP1, UR44, 0x1f0, URZ ;  /* 0x000001f02c1e7890 */ /* 0x000fe2000ff3e03f */
[----:B------:R-:W-:Y:S01]  /*77f0*/  R2UR UR18, R18 ;  /* 0x00000000121272ca */ /* 0x000fe200000e0000 */
[----:B------:R-:W-:Y:S01]  /*7800*/  UIADD3 UR4, UP2, UR44, 0x2f0, URZ ;  /* 0x000002f02c047890 */ /* 0x000fe2000ff5e03f */
[----:B------:R-:W-:Y:S01]  /*7810*/  R2UR UR33, R15 ;  /* 0x000000000f2172ca */ /* 0x000fe200000e0000 */
[----:B------:R-:W-:Y:S01]  /*7820*/  UIADD3.X UR23, URZ, UR45, URZ, UP0, !UPT ;  /* 0x0000002d3f177290 */ /* 0x000fe200087fe43f */
[----:B------:R-:W-:Y:S01]  /*7830*/  R2UR UR36, R5 ;  /* 0x00000000052472ca */ /* 0x000fe200000e0000 */
[----:B------:R-:W-:Y:S01]  /*7840*/  UIADD3.X UR31, URZ, UR45, URZ, UP1, !UPT ;  /* 0x0000002d3f1f7290 */ /* 0x000fe20008ffe43f */
[----:B------:R-:W-:Y:S01]  /*7850*/  R2UR UR34, R17 ;  /* 0x00000000112272ca */ /* 0x000fe200000e0000 */
[----:B------:R-:W-:Y:S01]  /*7860*/  USHF.L.U32 UR5, UR5, 0xe, URZ ;  /* 0x0000000e05057899 */ /* 0x000fe2000800063f */
[----:B------:R-:W-:Y:S01]  /*7870*/  R2UR UR35, R10 ;  /* 0x000000000a2372ca */ /* 0x000fe200000e0000 */
[----:B------:R-:W-:Y:S01]  /*7880*/  ULEA UR16, UR16, UR38, 0xc ;  /* 0x0000002610107291 */ /* 0x000fe2000f8e603f */
[----:B------:R-:W-:Y:S01]  /*7890*/  R2UR UR11, R21 ;  /* 0x00000000150b72ca */ /* 0x000fe200000e0000 */
[----:B------:R-:W-:Y:S01]  /*78a0*/  ULOP3.LUT UR8, UR5, 0x2000, UR47, 0xf8, !UPT ;  /* 0x0000200005087892 */ /* 0x000fe2000f8ef82f */
[C---:B------:R-:W-:Y:S01]  /*78b0*/  R2UR UR12, R20.reuse ;  /* 0x00000000140c72ca */ /* 0x040fe200000e0000 */
[----:B------:R-:W-:Y:S01]  /*78c0*/  UIADD3 UR5, UR17, UR5, URZ ;  /* 0x0000000511057290 */ /* 0x000fe2000fffe03f */
[----:B------:R-:W-:Y:S01]  /*78d0*/  R2UR UR27, R11 ;  /* 0x000000000b1b72ca */ /* 0x000fe200000e0000 */
[----:B------:R-:W-:Y:S01]  /*78e0*/  ULEA UR32, UR8, UR17, 0x1 ;  /* 0x0000001108207291 */ /* 0x000fe2000f8e083f */
[----:B------:R-:W-:Y:S01]  /*78f0*/  ISETP.GT.AND P1, PT, R19, 0x1, PT ;  /* 0x000000011300780c */ /* 0x000fe20003f24270 */
[----:B------:R-:W-:Y:S01]  /*7900*/  UIADD3 UR8, UR17, 0x30100, UR16 ;  /* 0x0003010011087890 */ /* 0x000fe2000fffe010 */
[----:B------:R-:W-:Y:S01]  /*7910*/  VIADD R7, R7, 0x1 ;  /* 0x0000000107077836 */ /* 0x000fe20000000000 */
[----:B------:R-:W-:Y:S01]  /*7920*/  UIADD3 UR32, UR32, 0x100, URZ ;  /* 0x0000010020207890 */ /* 0x000fe2000fffe03f */
[----:B------:R-:W-:Y:S01]  /*7930*/  VIADD R20, R20, 0x1 ;  /* 0x0000000114147836 */ /* 0x000fe20000000000 */
[----:B------:R-:W-:Y:S01]  /*7940*/  UIADD3 UR24, UR5, 0x20100, URZ ;  /* 0x0002010005187890 */ /* 0x000fe2000fffe03f */
[----:B------:R-:W-:Y:S01]  /*7950*/  VIADD R18, R18, 0x80 ;  /* 0x0000008012127836 */ /* 0x000fe20000000000 */
[----:B------:R-:W-:Y:S01]  /*7960*/  UIADD3 UR16, UR5, 0x22100, URZ ;  /* 0x0002210005107890 */ /* 0x000fe2000fffe03f */
[----:B------:R-:W-:Y:S01]  /*7970*/  ISETP.NE.AND P0, PT, R7, 0x4, PT ;  /* 0x000000040700780c */ /* 0x000fe20003f05270 */
[----:B------:R-:W-:Y:S01]  /*7980*/  UIADD3 UR26, UR18, -0x40, URZ ;  /* 0xffffffc0121a7890 */ /* 0x000fe2000fffe03f */
[----:B------:R-:W-:Y:S01]  /*7990*/  VIADD R17, R17, 0x40 ;  /* 0x0000004011117836 */ /* 0x000fe20000000000 */
[----:B------:R-:W-:Y:S01]  /*79a0*/  UIADD3.X UR5, URZ, UR45, URZ, UP2, !UPT ;  /* 0x0000002d3f057290 */ /* 0x000fe200097fe43f */
[----:B------:R-:W-:Y:S01]  /*79b0*/  SEL R9, RZ, 0x1, P0 ;  /* 0x00000001ff097807 */ /* 0x000fe20000000000 */
[----:B------:R-:W-:Y:S01]  /*79c0*/  UMOV UR48, 0x30000 ;  /* 0x0003000000307882 */ /* 0x000fe20000000000 */
[----:B------:R-:W-:Y:S01]  /*79d0*/  UMOV UR14, 0x0 ;  /* 0x00000000000e7882 */ /* 0x000fe20000000000 */
[----:B------:R-:W-:Y:S01]  /*79e0*/  UMOV UR15, 0x10000000 ;  /* 0x10000000000f7882 */ /* 0x000fe20000000000 */
[----:B------:R-:W-:Y:S01]  /*79f0*/  UMOV UR10, URZ ;  /* 0x0000003f000a7c82 */ /* 0x000fe20008000000 */
[----:B------:R-:W-:Y:S01]  /*7a00*/  UMOV UR9, UR33 ;  /* 0x0000002100097c82 */ /* 0x000fe20008000000 */
[----:B------:R-:W-:Y:S01]  /*7a10*/  UMOV UR13, UR36 ;  /* 0x00000024000d7c82 */ /* 0x000fe20008000000 */
[----:B------:R0:W-:Y:S01]  /*7a20*/  UTMALDG.3D.MULTICAST [UR32], [UR22], UR48, desc[UR14] ;  /* 0x00000e20160073b4 */ /* 0x0001e20008011830 */
[----:B------:R-:W-:Y:S01]  /*7a30*/  UMOV UR25, UR33 ;  /* 0x0000002100197c82 */ /* 0x000fe20008000000 */
[----:B------:R-:W-:Y:S01]  /*7a40*/  UMOV UR28, UR36 ;  /* 0x00000024001c7c82 */ /* 0x000fe20008000000 */
[----:B------:R-:W-:Y:S01]  /*7a50*/  UMOV UR17, UR33 ;  /* 0x0000002100117c82 */ /* 0x000fe20008000000 */
[----:B------:R-:W-:Y:S01]  /*7a60*/  UMOV UR19, UR27 ;  /* 0x0000001b00137c82 */ /* 0x000fe20008000000 */
[----:B------:R-:W-:Y:S01]  /*7a70*/  UMOV UR20, UR36 ;  /* 0x0000002400147c82 */ /* 0x000fe20008000000 */
[----:B------:R-:W-:Y:S01]  /*7a80*/  LOP3.LUT R6, R6, R9, RZ, 0x3c, !PT ;  /* 0x0000000906067212 */ /* 0x000fe200078e3cff */
[----:B------:R0:W-:Y:S01]  /*7a90*/  UTMALDG.4D.MULTICAST [UR8], [UR30], UR48, desc[UR14] ;  /* 0x00000e081e0073b4 */ /* 0x0001e20008019830 */
[----:B------:R-:W-:Y:S01]  /*7aa0*/  SEL R7, R7, RZ, P0 ;  /* 0x000000ff07077207 */ /* 0x000fe20000000000 */
[----:B------:R0:W-:Y:S01]  /*7ab0*/  UTMALDG.3D [UR24], [UR4], desc[UR14] ;  /* 0x00000e18040075b4 */ /* 0x0001e20008011000 */
[----:B------:R0:W-:Y:S02]  /*7ac0*/  UTMALDG.3D [UR16], [UR4], desc[UR14] ;  /* 0x00000e10040075b4 */ /* 0x0001e40008011000 */
[----:B0-----:R-:W-:Y:S05]  /*7ad0*/  @P1 BRA `(.L_x_163) ;  /* 0xfffffff800f01947 */ /* 0x001fea000383ffff */
.L_x_160:
[----:B------:R-:W-:Y:S05]  /*7ae0*/  BSYNC B1 ;  /* 0x0000000000017941 */ /* 0x000fea0003800000 */
.L_x_159:
[----:B------:R-:W-:Y:S01]  /*7af0*/  LOP3.LUT P2, RZ, R12, 0xff, RZ, 0xc0, !PT ;  /* 0x000000ff0cff7812 */ /* 0x000fe2000784c0ff */
[----:B------:R-:W-:Y:S01]  /*7b00*/  VIADD R13, R13, UR39 ;  /* 0x000000270d0d7c36 */ /* 0x000fe20008000000 */
[----:B------:R-:W-:Y:S01]  /*7b10*/  ULDC.64 UR4, c[0x0][0x750] ;  /* 0x0001d40000047ab9 */ /* 0x000fe20000000a00 */
[----:B-1----:R-:W-:Y:S01]  /*7b20*/  IMAD.U32 R8, RZ, RZ, UR39 ;  /* 0x00000027ff087e24 */ /* 0x002fe2000f8e00ff */
[----:B------:R-:W-:Y:S01]  /*7b30*/  BSSY B1, `(.L_x_164) ;  /* 0x000006e000017945 */ /* 0x000fe20003800000 */
[----:B------:R-:W-:Y:S01]  /*7b40*/  IMAD.MOV.U32 R11, RZ, RZ, -0x1 ;  /* 0xffffffffff0b7424 */ /* 0x000fe200078e00ff */
[----:B------:R-:W-:Y:S02]  /*7b50*/  SHF.R.U32.HI R5, RZ, 0x2, R13 ;  /* 0x00000002ff057819 */ /* 0x000fe4000001160d */
[----:B------:R-:W-:Y:S02]  /*7b60*/  ISETP.GT.U32.AND P0, PT, R13, 0x3, PT ;  /* 0x000000030d00780c */ /* 0x000fe40003f04070 */
[----:B------:R-:W-:-:S02]  /*7b70*/  LOP3.LUT R5, R5, 0x1, RZ, 0xc0, !PT ;  /* 0x0000000105057812 */ /* 0x000fc400078ec0ff */
[----:B------:R-:W-:Y:S01]  /*7b80*/  ISETP.LT.U32.AND P0, PT, R8, 0x4, P0 ;  /* 0x000000040800780c */ /* 0x000fe20000701070 */
[----:B------:R-:W0:Y:S01]  /*7b90*/  @P2 S2R R7, SR_CgaCtaId ;  /* 0x0000000000072919 */ /* 0x000e220000008800 */
[----:B------:R-:W-:Y:S02]  /*7ba0*/  @P2 MOV R6, 0x400 ;  /* 0x0000040000062802 */ /* 0x000fe40000000f00 */
[----:B------:R-:W-:Y:S01]  /*7bb0*/  ISETP.NE.U32.AND P1, PT, R5, 0x1, PT ;  /* 0x000000010500780c */ /* 0x000fe20003f25070 */
[----:B------:R-:W-:Y:S01]  /*7bc0*/  IMAD.U32 R5, RZ, RZ, UR39 ;  /* 0x00000027ff057e24 */ /* 0x000fe2000f8e00ff */
[----:B------:R-:W-:Y:S02]  /*7bd0*/  LOP3.LUT R13, R13, 0x3, RZ, 0xc0, !PT ;  /* 0x000000030d0d7812 */ /* 0x000fe400078ec0ff */
[----:B------:R-:W-:Y:S02]  /*7be0*/  PRMT R12, RZ, 0x7610, R12 ;  /* 0x00007610ff0c7816 */ /* 0x000fe4000000000c */
[----:B------:R-:W-:-:S02]  /*7bf0*/  ISETP.GT.U32.AND P1, PT, R5, 0x3, !P1 ;  /* 0x000000030500780c */ /* 0x000fc40004f24070 */
[----:B------:R-:W-:Y:S02]  /*7c00*/  SEL R5, RZ, 0x1, !P0 ;  /* 0x00000001ff057807 */ /* 0x000fe40004000000 */
[----:B0-----:R-:W-:Y:S01]  /*7c10*/  @P2 LEA R6, R7, R6, 0x18 ;  /* 0x0000000607062211 */ /* 0x001fe200078ec0ff */
[----:B------:R-:W-:-:S03]  /*7c20*/  IMAD.MOV.U32 R7, RZ, RZ, -0x1 ;  /* 0xffffffffff077424 */ /* 0x000fc600078e00ff */
[----:B------:R0:W-:Y:S01]  /*7c30*/  @P2 SYNCS.ARRIVE.TRANS64.A1T0 RZ, [R6+URZ+0x58], RZ ;  /* 0x000058ff06ff29a7 */ /* 0x0001e2000810003f */
[----:B------:R-:W-:-:S04]  /*7c40*/  IADD3 R2, P2, R2, UR42, RZ ;  /* 0x0000002a02027c10 */ /* 0x000fc8000ff5e0ff */
[----:B------:R-:W-:Y:S02]  /*7c50*/  IADD3.X R3, R3, UR41, RZ, P2, !PT ;  /* 0x0000002903037c10 */ /* 0x000fe400097fe4ff */
[----:B------:R-:W-:Y:S02]  /*7c60*/  ISETP.GE.U32.AND P2, PT, R2, UR4, PT ;  /* 0x0000000402007c0c */ /* 0x000fe4000bf46070 */
[----:B0-----:R-:W-:Y:S02]  /*7c70*/  SEL R6, RZ, 0x1, !P1 ;  /* 0x00000001ff067807 */ /* 0x001fe40004800000 */
[----:B------:R-:W-:Y:S02]  /*7c80*/  ISETP.GE.U32.AND.EX P0, PT, R3, UR5, PT, P2 ;  /* 0x0000000503007c0c */ /* 0x000fe4000bf06120 */
[----:B------:R-:W-:Y:S01]  /*7c90*/  LOP3.LUT R14, R6, R14, R5, 0x96, !PT ;  /* 0x0000000e060e7212 */ /* 0x000fe200078e9605 */
[----:B------:R-:W-:Y:S01]  /*7ca0*/  IMAD.MOV.U32 R5, RZ, RZ, -0x1 ;  /* 0xffffffffff057424 */ /* 0x000fe200078e00ff */
[----:B------:R-:W-:-:S09]  /*7cb0*/  PRMT R6, RZ, 0x7610, R6 ;  /* 0x00007610ff067816 */ /* 0x000fd20000000006 */
[----:B------:R-:W-:Y:S05]  /*7cc0*/  @P0 BRA `(.L_x_165) ;  /* 0x0000000400500947 */ /* 0x000fea0003800000 */
[----:B------:R-:W-:Y:S01]  /*7cd0*/  ULDC.64 UR4, c[0x0][0x728] ;  /* 0x0001ca0000047ab9 */ /* 0x000fe20000000a00 */
[----:B------:R-:W0:Y:S01]  /*7ce0*/  S2R R15, SR_CTAID.X ;  /* 0x00000000000f7919 */ /* 0x000e220000002500 */
[----:B------:R-:W-:Y:S01]  /*7cf0*/  ISETP.NE.U32.AND P0, PT, RZ, UR4, PT ;  /* 0x00000004ff007c0c */ /* 0x000fe2000bf05070 */
[----:B------:R-:W-:Y:S01]  /*7d00*/  ULDC UR9, c[0x0][0x730] ;  /* 0x0001cc0000097ab9 */ /* 0x000fe20000000800 */
[----:B------:R-:W-:Y:S01]  /*7d10*/  IMAD.MOV.U32 R6, RZ, RZ, R2 ;  /* 0x000000ffff067224 */ /* 0x000fe200078e0002 */
[----:B------:R-:W1:Y:S01]  /*7d20*/  S2R R5, SR_CTAID.Y ;  /* 0x0000000000057919 */ /* 0x000e620000002600 */
[----:B------:R-:W-:Y:S01]  /*7d30*/  ISETP.NE.AND.EX P0, PT, RZ, UR5, PT, P0 ;  /* 0x00000005ff007c0c */ /* 0x000fe2000bf05300 */
[----:B------:R-:W-:-:S12]  /*7d40*/  IMAD.MOV.U32 R7, RZ, RZ, R3 ;  /* 0x000000ffff077224 */ /* 0x000fd800078e0003 */
[----:B------:R-:W-:Y:S05]  /*7d50*/  @!P0 BRA `(.L_x_166) ;  /* 0x0000000000288947 */ /* 0x000fea0003800000 */
[----:B------:R-:W-:Y:S02]  /*7d60*/  ULDC UR8, c[0x0][0x734] ;  /* 0x0001cd0000087ab9 */ /* 0x000fe40000000800 */
[----:B------:R-:W-:-:S05]  /*7d70*/  IADD3 R11, P0, R2, UR8, RZ ;  /* 0x00000008020b7c10 */ /* 0x000fca000ff1e0ff */
[----:B------:R-:W-:-:S04]  /*7d80*/  IMAD.X R17, RZ, RZ, R3, P0 ;  /* 0x000000ffff117224 */ /* 0x000fc800000e0603 */
[----:B------:R-:W-:-:S04]  /*7d90*/  IMAD.WIDE.U32 R8, R17, UR4, RZ ;  /* 0x0000000411087c25 */ /* 0x000fc8000f8e00ff */
[----:B------:R-:W-:-:S04]  /*7da0*/  IMAD.WIDE.U32 R8, P0, R11, UR5, R8 ;  /* 0x000000050b087c25 */ /* 0x000fc8000f800008 */
[----:B------:R-:W-:-:S04]  /*7db0*/  IMAD.WIDE.U32 R10, R11, UR4, RZ ;  /* 0x000000040b0a7c25 */ /* 0x000fc8000f8e00ff */
[----:B------:R-:W-:Y:S01]  /*7dc0*/  IMAD.X R7, RZ, RZ, RZ, P0 ;  /* 0x000000ffff077224 */ /* 0x000fe200000e06ff */
[----:B------:R-:W-:Y:S01]  /*7dd0*/  IADD3 RZ, P0, R11, R8, RZ ;  /* 0x000000080bff7210 */ /* 0x000fe20007f1e0ff */
[----:B------:R-:W-:-:S04]  /*7de0*/  IMAD.MOV.U32 R6, RZ, RZ, R9 ;  /* 0x000000ffff067224 */ /* 0x000fc800078e0009 */
[----:B------:R-:W-:-:S08]  /*7df0*/  IMAD.WIDE.U32.X R6, R17, UR5, R6, P0 ;  /* 0x0000000511067c25 */ /* 0x000fd000080e0406 */
.L_x_166:
[--C-:B------:R-:W-:Y:S01]  /*7e00*/  SHF.R.U64 R10, R6, UR9, R7.reuse ;  /* 0x00000009060a7c19 */ /* 0x100fe20008001207 */
[----:B------:R-:W-:Y:S01]  /*7e10*/  ULDC.64 UR4, c[0x0][0x720] ;  /* 0x0001c80000047ab9 */ /* 0x000fe20000000a00 */
[----:B------:R-:W-:Y:S01]  /*7e20*/  SHF.R.U32.HI R6, RZ, UR9, R7 ;  /* 0x00000009ff067c19 */ /* 0x000fe20008011607 */
[----:B------:R-:W2:Y:S01]  /*7e30*/  LDC R20, c[0x0][0x144] ;  /* 0x00005100ff147b82 */ /* 0x000ea20000000800 */
[----:B------:R-:W-:Y:S01]  /*7e40*/  IADD3 R9, P0, RZ, -R10, RZ ;  /* 0x8000000aff097210 */ /* 0x000fe20007f1e0ff */
[----:B------:R-:W-:Y:S01]  /*7e50*/  ULDC.64 UR10, c[0x0][0x740] ;  /* 0x0001d000000a7ab9 */ /* 0x000fe20000000a00 */
[----:B0-----:R-:W-:Y:S01]  /*7e60*/  I2FP.F32.U32 R11, R15 ;  /* 0x0000000f000b7245 */ /* 0x001fe20000201000 */
[----:B------:R-:W-:Y:S02]  /*7e70*/  ULDC UR8, c[0x0][0x708] ;  /* 0x0001c20000087ab9 */ /* 0x000fe40000000800 */
[----:B------:R-:W-:Y:S01]  /*7e80*/  IMAD.X R6, RZ, RZ, ~R6, P0 ;  /* 0x000000ffff067224 */ /* 0x000fe200000e0e06 */
[----:B------:R-:W-:Y:S01]  /*7e90*/  ISETP.NE.U32.AND P0, PT, RZ, UR10, PT ;  /* 0x0000000aff007c0c */ /* 0x000fe2000bf05070 */
[----:B------:R-:W0:Y:S02]  /*7ea0*/  LDC R16, c[0x0][0x148] ;  /* 0x00005200ff107b82 */ /* 0x000e240000000800 */
[----:B------:R-:W-:Y:S01]  /*7eb0*/  IMAD R8, R6, UR4, RZ ;  /* 0x0000000406087c24 */ /* 0x000fe2000f8e02ff */
[----:B------:R-:W-:Y:S01]  /*7ec0*/  ISETP.NE.AND.EX P0, PT, RZ, UR11, PT, P0 ;  /* 0x0000000bff007c0c */ /* 0x000fe2000bf05300 */
[----:B------:R-:W-:Y:S01]  /*7ed0*/  IMAD.WIDE.U32 R6, R9, UR4, R2 ;  /* 0x0000000409067c25 */ /* 0x000fe2000f8e0002 */
[----:B------:R-:W-:-:S03]  /*7ee0*/  ULDC UR4, c[0x0][0x150] ;  /* 0x0000540000047ab9 */ /* 0x000fc60000000800 */
[----:B------:R-:W-:Y:S02]  /*7ef0*/  IMAD R9, R9, UR5, R8 ;  /* 0x0000000509097c24 */ /* 0x000fe4000f8e0208 */
[----:B------:R-:W-:Y:S01]  /*7f00*/  FMUL R8, R11, UR4 ;  /* 0x000000040b087c20 */ /* 0x000fe20008400000 */
[----:B------:R-:W-:Y:S01]  /*7f10*/  ULDC UR4, c[0x0][0x718] ;  /* 0x0001c60000047ab9 */ /* 0x000fe20000000800 */
[----:B------:R-:W-:Y:S01]  /*7f20*/  ULDC UR5, c[0x0][0x154] ;  /* 0x0000550000057ab9 */ /* 0x000fe20000000800 */
[----:B------:R-:W-:-:S03]  /*7f30*/  IMAD.IADD R7, R7, 0x1, R9 ;  /* 0x0000000107077824 */ /* 0x000fc600078e0209 */
[----:B------:R-:W3:Y:S02]  /*7f40*/  F2I.U32.TRUNC.NTZ R8, R8 ;  /* 0x0000000800087305 */ /* 0x000ee4000020f000 */
[----:B------:R-:W-:Y:S02]  /*7f50*/  SHF.R.U64 R11, R6, UR4, R7 ;  /* 0x00000004060b7c19 */ /* 0x000fe40008001207 */
[----:B-1----:R-:W-:-:S05]  /*7f60*/  I2FP.F32.U32 R6, R5 ;  /* 0x0000000500067245 */ /* 0x002fca0000201000 */
[----:B------:R-:W-:Y:S01]  /*7f70*/  FMUL R9, R6, UR5 ;  /* 0x0000000506097c20 */ /* 0x000fe20008400000 */
[----:B------:R-:W-:Y:S01]  /*7f80*/  SHF.R.U32.HI R6, RZ, UR4, R7 ;  /* 0x00000004ff067c19 */ /* 0x000fe20008011607 */
[----:B------:R-:W-:Y:S02]  /*7f90*/  ULDC UR4, c[0x0][0x758] ;  /* 0x0001d60000047ab9 */ /* 0x000fe40000000800 */
[----:B------:R1:W4:Y:S01]  /*7fa0*/  F2I.U32.TRUNC.NTZ R19, R9 ;  /* 0x0000000900137305 */ /* 0x000322000020f000 */
[--C-:B------:R-:W-:Y:S02]  /*7fb0*/  SHF.R.U64 R18, R11, UR8, R6.reuse ;  /* 0x000000080b127c19 */ /* 0x100fe40008001206 */
[----:B------:R-:W-:Y:S01]  /*7fc0*/  SHF.R.U32.HI R7, RZ, UR8, R6 ;  /* 0x00000008ff077c19 */ /* 0x000fe20008011606 */
[----:B---3--:R-:W-:-:S03]  /*7fd0*/  IMAD.MOV R6, RZ, RZ, -R8 ;  /* 0x000000ffff067224 */ /* 0x008fc600078e0a08 */
[----:B------:R-:W-:Y:S01]  /*7fe0*/  SHF.R.U64 R17, R18, UR4, R7 ;  /* 0x0000000412117c19 */ /* 0x000fe20008001207 */
[----:B--2---:R-:W-:Y:S01]  /*7ff0*/  IMAD R20, R20, R6, R15 ;  /* 0x0000000614147224 */ /* 0x004fe200078e020f */
[----:B------:R-:W-:-:S03]  /*8000*/  SHF.R.U32.HI R8, RZ, UR4, R7 ;  /* 0x00000004ff087c19 */ /* 0x000fc60008011607 */
[----:B------:R-:W-:Y:S02]  /*8010*/  IMAD.MOV.U32 R6, RZ, RZ, R17 ;  /* 0x000000ffff067224 */ /* 0x000fe400078e0011 */
[----:B------:R-:W-:Y:S01]  /*8020*/  IMAD.MOV.U32 R7, RZ, RZ, R8 ;  /* 0x000000ffff077224 */ /* 0x000fe200078e0008 */
[----:B-1--4-:R-:W-:Y:S06]  /*8030*/  @!P0 BRA `(.L_x_167) ;  /* 0x0000000000288947 */ /* 0x012fec0003800000 */
[----:B------:R-:W-:Y:S02]  /*8040*/  ULDC UR4, c[0x0][0x74c] ;  /* 0x0001d30000047ab9 */ /* 0x000fe40000000800 */
[----:B------:R-:W-:-:S05]  /*8050*/  IADD3 R7, P0, R17, UR4, RZ ;  /* 0x0000000411077c10 */ /* 0x000fca000ff1e0ff */
[----:B------:R-:W-:-:S04]  /*8060*/  IMAD.X R15, RZ, RZ, R8, P0 ;  /* 0x000000ffff0f7224 */ /* 0x000fc800000e0608 */
[----:B------:R-:W-:-:S04]  /*8070*/  IMAD.WIDE.U32 R8, R15, UR10, RZ ;  /* 0x0000000a0f087c25 */ /* 0x000fc8000f8e00ff */
[----:B------:R-:W-:-:S04]  /*8080*/  IMAD.WIDE.U32 R8, P0, R7, UR11, R8 ;  /* 0x0000000b07087c25 */ /* 0x000fc8000f800008 */
[----:B------:R-:W-:-:S04]  /*8090*/  IMAD.WIDE.U32 R6, R7, UR10, RZ ;  /* 0x0000000a07067c25 */ /* 0x000fc8000f8e00ff */
[----:B------:R-:W-:Y:S01]  /*80a0*/  IMAD.MOV.U32 R6, RZ, RZ, R9 ;  /* 0x000000ffff067224 */ /* 0x000fe200078e0009 */
[----:B------:R-:W-:Y:S01]  /*80b0*/  IADD3 RZ, P1, R7, R8, RZ ;  /* 0x0000000807ff7210 */ /* 0x000fe20007f3e0ff */
[----:B------:R-:W-:-:S04]  /*80c0*/  IMAD.X R7, RZ, RZ, RZ, P0 ;  /* 0x000000ffff077224 */ /* 0x000fc800000e06ff */
[----:B------:R-:W-:-:S08]  /*80d0*/  IMAD.WIDE.U32.X R6, R15, UR11, R6, P1 ;  /* 0x0000000b0f067c25 */ /* 0x000fd000088e0406 */
.L_x_167:
[----:B------:R-:W-:Y:S01]  /*80e0*/  ISETP.NE.AND P0, PT, R0, 0x1, PT ;  /* 0x000000010000780c */ /* 0x000fe20003f05270 */
[----:B------:R-:W-:Y:S01]  /*80f0*/  ULDC UR4, c[0x0][0x748] ;  /* 0x0001d20000047ab9 */ /* 0x000fe20000000800 */
[----:B------:R-:W-:Y:S01]  /*8100*/  LOP3.LUT R18, R18, UR40, RZ, 0xc0, !PT ;  /* 0x0000002812127c12 */ /* 0x000fe2000f8ec0ff */
[----:B------:R-:W-:Y:S01]  /*8110*/  IMAD.MOV R19, RZ, RZ, -R19 ;  /* 0x000000ffff137224 */ /* 0x000fe200078e0a13 */
[----:B------:R-:W-:Y:S01]  /*8120*/  SHF.R.U64 R7, R6, UR4, R7 ;  /* 0x0000000406077c19 */ /* 0x000fe20008001207 */
[----:B------:R-:W-:Y:S01]  /*8130*/  ULDC UR4, c[0x0][0x738] ;  /* 0x0001ce0000047ab9 */ /* 0x000fe20000000800 */
[----:B------:R-:W-:Y:S01]  /*8140*/  LOP3.LUT R8, R11, UR7, RZ, 0xc0, !PT ;  /* 0x000000070b087c12 */ /* 0x000fe2000f8ec0ff */
[----:B------:R-:W-:Y:S02]  /*8150*/  ULDC UR5, c[0x0][0x710] ;  /* 0x0001c40000057ab9 */ /* 0x000fe40000000800 */
[----:B------:R-:W-:Y:S02]  /*8160*/  IMAD.MOV R6, RZ, RZ, -R7 ;  /* 0x000000ffff067224 */ /* 0x000fe400078e0a07 */
[----:B------:R-:W-:-:S02]  /*8170*/  IMAD R7, R7, UR21, R18 ;  /* 0x0000001507077c24 */ /* 0x000fc4000f8e0212 */
[----:B0-----:R-:W-:Y:S02]  /*8180*/  @P0 IMAD R20, R16, R19, R5 ;  /* 0x0000001310140224 */ /* 0x001fe400078e0205 */
[----:B------:R-:W-:Y:S01]  /*8190*/  IMAD R17, R6, UR4, R17 ;  /* 0x0000000406117c24 */ /* 0x000fe2000f8e0211 */
[----:B------:R-:W-:Y:S01]  /*81a0*/  ULDC UR4, c[0x0][0x700] ;  /* 0x0001c00000047ab9 */ /* 0x000fe20000000800 */
[----:B------:R-:W-:Y:S02]  /*81b0*/  IMAD R7, R7, UR5, R20 ;  /* 0x0000000507077c24 */ /* 0x000fe4000f8e0214 */
[----:B------:R-:W-:Y:S02]  /*81c0*/  IMAD R8, R17, UR4, R8 ;  /* 0x0000000411087c24 */ /* 0x000fe4000f8e0208 */
[----:B------:R-:W-:Y:S02]  /*81d0*/  IMAD.MOV.U32 R6, RZ, RZ, 0x1 ;  /* 0x00000001ff067424 */ /* 0x000fe400078e00ff */
[----:B------:R-:W-:Y:S01]  /*81e0*/  IMAD.MOV.U32 R5, RZ, RZ, R10 ;  /* 0x000000ffff057224 */ /* 0x000fe200078e000a */
[----:B------:R-:W-:-:S02]  /*81f0*/  SEL R11, R8, R7, !P0 ;  /* 0x00000007080b7207 */ /* 0x000fc40004000000 */
[----:B------:R-:W-:-:S07]  /*8200*/  SEL R7, R7, R8, !P0 ;  /* 0x0000000807077207 */ /* 0x000fce0004000000 */
.L_x_165:
[----:B------:R-:W-:Y:S05]  /*8210*/  BSYNC B1 ;  /* 0x0000000000017941 */ /* 0x000fea0003800000 */
.L_x_164:
[----:B------:R-:W-:-:S13]  /*8220*/  LOP3.LUT P0, RZ, R6, 0xff, RZ, 0xc0, !PT ;  /* 0x000000ff06ff7812 */ /* 0x000fda000780c0ff */
[----:B------:R-:W-:Y:S05]  /*8230*/  @P0 BRA `(.L_x_168) ;  /* 0xfffffff000d80947 */ /* 0x000fea000383ffff */
[----:B------:R-:W-:Y:S05]  /*8240*/  BSYNC B0 ;  /* 0x0000000000007941 */ /* 0x000fea0003800000 */
.L_x_157:
[----:B------:R-:W-:-:S03]  /*8250*/  UMOV UR4, 0xffffffff ;  /* 0xffffffff00047882 */ /* 0x000fc60000000000 */
[----:B------:R-:W-:Y:S05]  /*8260*/  BRA.DIV UR4, `(.L_x_169) ;  /* 0x0000000604087947 */ /* 0x000fea000b800000 */
[----:B------:R-:W-:-:S13]  /*8270*/  ELECT P0, URZ, PT ;  /* 0x00000000003f782f */ /* 0x000fda0003800000 */
.L_x_183:
[----:B------:R-:W-:Y:S04]  /*8280*/  BSSY B0, `(.L_x_170) ;  /* 0x000002c000007945 */ /* 0x000fe80003800000 */
[----:B------:R-:W-:Y:S05]  /*8290*/  @!P0 BRA `(.L_x_171) ;  /* 0x0000000000a88947 */ /* 0x000fea0003800000 */
[----:B------:R-:W-:-:S04]  /*82a0*/  ULOP3.LUT UR4, UR6, 0x2, URZ, 0xfc, !UPT ;  /* 0x0000000206047892 */ /* 0x000fc8000f8efc3f */
[----:B------:R-:W-:-:S06]  /*82b0*/  UISETP.NE.AND UP0, UPT, UR4, 0x3, UPT ;  /* 0x000000030400788c */ /* 0x000fcc000bf05270 */
[----:B------:R-:W-:-:S13]  /*82c0*/  PLOP3.LUT P0, PT, PT, PT, UP0, 0x80, 0x0 ;  /* 0x000000000000781c */ /* 0x000fda0003f0f008 */
[----:B------:R-:W-:Y:S05]  /*82d0*/  @!P0 BRA `(.L_x_172) ;  /* 0x0000000000048947 */ /* 0x000fea0003800000 */
[----:B------:R-:W-:Y:S01]  /*82e0*/  BPT.TRAP 0x1 ;  /* 0x000000040000795c */ /* 0x000fe20000300000 */
.L_x_172:
[----:B------:R-:W0:Y:S01]  /*82f0*/  S2R R3, SR_CgaCtaId ;  /* 0x0000000000037919 */ /* 0x000e220000008800 */
[----:B------:R-:W-:Y:S02]  /*8300*/  MOV R0, 0x400 ;  /* 0x0000040000007802 */ /* 0x000fe40000000f00 */
[----:B------:R-:W-:Y:S02]  /*8310*/  SHF.L.U32 R2, R14, 0x1f, RZ ;  /* 0x0000001f0e027819 */ /* 0x000fe400000006ff */
[----:B0-----:R-:W-:-:S05]  /*8320*/  LEA R0, R3, R0, 0x18 ;  /* 0x0000000003007211 */ /* 0x001fca00078ec0ff */
[----:B------:R-:W-:-:S04]  /*8330*/  VIADD R0, R0, 0x20 ;  /* 0x0000002000007836 */ /* 0x000fc80000000000 */
[C---:B------:R-:W-:Y:S02]  /*8340*/  IMAD R5, R13.reuse, 0x8, R0 ;  /* 0x000000080d057824 */ /* 0x040fe400078e0200 */
[----:B------:R-:W-:Y:S02]  /*8350*/  VIADD R13, R13, 0x1 ;  /* 0x000000010d0d7836 */ /* 0x000fe40000000000 */
[----:B------:R-:W0:Y:S03]  /*8360*/  SYNCS.PHASECHK.TRANS64.TRYWAIT P0, [R5+URZ], R2 ;  /* 0x00000002050075a7 */ /* 0x000e26000800017f */
[----:B------:R-:W-:-:S04]  /*8370*/  ISETP.NE.AND P1, PT, R13, 0x4, PT ;  /* 0x000000040d00780c */ /* 0x000fc80003f25270 */
[----:B------:R-:W-:Y:S02]  /*8380*/  SEL R3, RZ, 0x1, P1 ;  /* 0x00000001ff037807 */ /* 0x000fe40000800000 */
[----:B------:R-:W-:Y:S02]  /*8390*/  SEL R13, R13, RZ, P1 ;  /* 0x000000ff0d0d7207 */ /* 0x000fe40000800000 */
[----:B------:R-:W-:-:S03]  /*83a0*/  LOP3.LUT R14, R14, R3, RZ, 0x3c, !PT ;  /* 0x000000030e0e7212 */ /* 0x000fc600078e3cff */
[----:B------:R-:W-:Y:S01]  /*83b0*/  IMAD R7, R13, 0x8, R0 ;  /* 0x000000080d077824 */ /* 0x000fe200078e0200 */
[----:B------:R-:W-:Y:S01]  /*83c0*/  SHF.L.U32 R4, R14, 0x1f, RZ ;  /* 0x0000001f0e047819 */ /* 0x000fe200000006ff */
[----:B0-----:R-:W-:Y:S06]  /*83d0*/  @!P0 BRA `(.L_x_173) ;  /* 0x0000000000cc8947 */ /* 0x001fec0003800000 */
.L_x_184:
[----:B------:R-:W1:Y:S01]  /*83e0*/  SYNCS.PHASECHK.TRANS64.TRYWAIT P0, [R7+URZ], R4 ;  /* 0x00000004070075a7 */ /* 0x000e62000800017f */
[----:B0-----:R-:W-:-:S05]  /*83f0*/  VIADD R2, R13, 0x1 ;  /* 0x000000010d027836 */ /* 0x001fca0000000000 */
[----:B------:R-:W-:-:S04]  /*8400*/  ISETP.NE.AND P1, PT, R2, 0x4, PT ;  /* 0x000000040200780c */ /* 0x000fc80003f25270 */
[----:B------:R-:W-:Y:S02]  /*8410*/  SEL R3, RZ, 0x1, P1 ;  /* 0x00000001ff037807 */ /* 0x000fe40000800000 */
[----:B------:R-:W-:Y:S02]  /*8420*/  SEL R9, R2, RZ, P1 ;  /* 0x000000ff02097207 */ /* 0x000fe40000800000 */
[----:B------:R-:W-:-:S03]  /*8430*/  LOP3.LUT R11, R14, R3, RZ, 0x3c, !PT ;  /* 0x000000030e0b7212 */ /* 0x000fc600078e3cff */
[----:B------:R-:W-:Y:S01]  /*8440*/  IMAD R6, R9, 0x8, R0 ;  /* 0x0000000809067824 */ /* 0x000fe200078e0200 */
[----:B------:R-:W-:Y:S01]  /*8450*/  SHF.L.U32 R5, R11, 0x1f, RZ ;  /* 0x0000001f0b057819 */ /* 0x000fe200000006ff */
[----:B-1----:R-:W-:Y:S06]  /*8460*/  @!P0 BRA `(.L_x_174) ;  /* 0x0000000000bc8947 */ /* 0x002fec0003800000 */
.L_x_185:
[----:B------:R-:W1:Y:S01]  /*8470*/  SYNCS.PHASECHK.TRANS64.TRYWAIT P0, [R6+URZ], R5 ;  /* 0x00000005060075a7 */ /* 0x000e62000800017f */
[----:B------:R-:W-:-:S05]  /*8480*/  VIADD R2, R9, 0x1 ;  /* 0x0000000109027836 */ /* 0x000fca0000000000 */
[----:B------:R-:W-:-:S04]  /*8490*/  ISETP.NE.AND P1, PT, R2, 0x4, PT ;  /* 0x000000040200780c */ /* 0x000fc80003f25270 */
[----:B0-----:R-:W-:Y:S02]  /*84a0*/  SEL R4, RZ, 0x1, P1 ;  /* 0x00000001ff047807 */ /* 0x001fe40000800000 */
[----:B------:R-:W-:Y:S02]  /*84b0*/  SEL R3, R2, RZ, P1 ;  /* 0x000000ff02037207 */ /* 0x000fe40000800000 */
[----:B------:R-:W-:Y:S01]  /*84c0*/  LOP3.LUT R4, R11, R4, RZ, 0x3c, !PT ;  /* 0x000000040b047212 */ /* 0x000fe200078e3cff */
[----:B-1----:R-:W-:Y:S06]  /*84d0*/  @!P0 BRA `(.L_x_175) ;  /* 0x0000000000b48947 */ /* 0x002fec0003800000 */
.L_x_186:
[----:B------:R-:W-:Y:S01]  /*84e0*/  IMAD R3, R3, 0x8, R0 ;  /* 0x0000000803037824 */ /* 0x000fe200078e0200 */
[----:B------:R-:W-:-:S07]  /*84f0*/  SHF.L.U32 R0, R4, 0x1f, RZ ;  /* 0x0000001f04007819 */ /* 0x000fce00000006ff */
.L_x_176:
[----:B-1----:R1:W2:Y:S02]  /*8500*/  SYNCS.PHASECHK.TRANS64.TRYWAIT P0, [R3+URZ], R0 ;  /* 0x00000000030075a7 */ /* 0x0022a4000800017f */
[----:B--2---:R-:W-:Y:S05]  /*8510*/  @!P0 NANOSLEEP.SYNCS 0x989680 ;  /* 0x009896800000895d */ /* 0x004fea0003900000 */
[----:B------:R-:W2:Y:S02]  /*8520*/  @!P0 SYNCS.PHASECHK.TRANS64 P0, [R3+URZ], R0 ;  /* 0x00000000030085a7 */ /* 0x000ea4000800007f */
[----:B--2---:R-:W-:Y:S05]  /*8530*/  @!P0 BRA `(.L_x_176) ;  /* 0xfffffffc00f08947 */ /* 0x004fea000383ffff */
.L_x_171:
[----:B------:R-:W-:Y:S05]  /*8540*/  BSYNC B0 ;  /* 0x0000000000007941 */ /* 0x000fea0003800000 */
.L_x_170:
[----:B------:R-:W-:Y:S05]  /*8550*/  EXIT ;  /* 0x000000000000794d */ /* 0x000fea0003800000 */
.L_x_21:
[----:B-1----:R-:W-:-:S04]  /*8560*/  IMAD.U32 R11, RZ, RZ, UR11 ;  /* 0x0000000bff0b7e24 */ /* 0x002fc8000f8e00ff */
[----:B------:R1:W4:Y:S03]  /*8570*/  SYNCS.PHASECHK.TRANS64.TRYWAIT P1, [R11+URZ], R14 ;  /* 0x0000000e0b0075a7 */ /* 0x000326000802017f */
[----:B----4-:R-:W-:Y:S05]  /*8580*/  @!P1 NANOSLEEP.SYNCS 0x989680 ;  /* 0x009896800000995d */ /* 0x010fea0003900000 */
[----:B------:R-:W4:Y:S02]  /*8590*/  @!P1 SYNCS.PHASECHK.TRANS64 P1, [R11+URZ], R14 ;  /* 0x0000000e0b0095a7 */ /* 0x000f24000802007f */
[----:B----4-:R-:W-:Y:S05]  /*85a0*/  @!P1 BRA `(.L_x_21) ;  /* 0xfffffffc00ec9947 */ /* 0x010fea000383ffff */
[----:B------:R-:W-:Y:S05]  /*85b0*/  BRA `(.L_x_20) ;  /* 0xffffff9000407947 */ /* 0x000fea000383ffff */
.L_x_158:
[----:B------:R-:W-:Y:S01]  /*85c0*/  BSSY B1, `(.L_x_177) ;  /* 0x0000006000017945 */ /* 0x000fe20003800000 */
[----:B------:R-:W-:-:S07]  /*85d0*/  IMAD.MOV.U32 R6, RZ, RZ, -0x1 ;  /* 0xffffffffff067424 */ /* 0x000fce00078e00ff */
[----:B------:R-:W-:Y:S05]  /*85e0*/  WARPSYNC.COLLECTIVE R6, `(.L_x_178) ;  /* 0x00000000060c7348 */ /* 0x000fea0003c00000 */
[----:B------:R-:W-:Y:S02]  /*85f0*/  ELECT P0, UR62, PT ;  /* 0x00000000003e782f */ /* 0x000fe40003800000 */
[----:B------:R-:W-:Y:S01]  /*8600*/  MOV R6, UR62 ;  /* 0x0000003e00067c02 */ /* 0x000fe20008000f00 */
[----:B------:R-:W-:Y:S10]  /*8610*/  ENDCOLLECTIVE ;  /* 0x000000000000791b */ /* 0x000ff40003800000 */
.L_x_178:
[----:B------:R-:W-:Y:S05]  /*8620*/  BSYNC B1 ;  /* 0x0000000000017941 */ /* 0x000fea0003800000 */
.L_x_177:
[----:B------:R-:W-:Y:S05]  /*8630*/  BRA `(.L_x_179) ;  /* 0xffffffec00e47947 */ /* 0x000fea000383ffff */
.L_x_161:
[----:B-1----:R1:W2:Y:S02]  /*8640*/  SYNCS.PHASECHK.TRANS64.TRYWAIT P0, [R15+URZ+0x20], R8 ;  /* 0x000020080f0075a7 */ /* 0x0022a4000800017f */
[----:B--2---:R-:W-:Y:S05]  /*8650*/  @!P0 NANOSLEEP.SYNCS 0x989680 ;  /* 0x009896800000895d */ /* 0x004fea0003900000 */
[----:B------:R-:W2:Y:S02]  /*8660*/  @!P0 SYNCS.PHASECHK.TRANS64 P0, [R15+URZ+0x20], R8 ;  /* 0x000020080f0085a7 */ /* 0x000ea4000800007f */
[----:B--2---:R-:W-:Y:S05]  /*8670*/  @!P0 BRA `(.L_x_161) ;  /* 0xfffffffc00f08947 */ /* 0x004fea000383ffff */
[----:B------:R-:W-:Y:S05]  /*8680*/  BRA `(.L_x_180) ;  /* 0xfffffff000287947 */ /* 0x000fea000383ffff */
.L_x_169:
[----:B------:R-:W-:Y:S01]  /*8690*/  BSSY B0, `(.L_x_181) ;  /* 0x0000006000007945 */ /* 0x000fe20003800000 */
[----:B------:R-:W-:-:S07]  /*86a0*/  IMAD.MOV.U32 R6, RZ, RZ, -0x1 ;  /* 0xffffffffff067424 */ /* 0x000fce00078e00ff */
[----:B------:R-:W-:Y:S05]  /*86b0*/  WARPSYNC.COLLECTIVE R6, `(.L_x_182) ;  /* 0x00000000060c7348 */ /* 0x000fea0003c00000 */
[----:B------:R-:W-:Y:S02]  /*86c0*/  ELECT P0, UR62, PT ;  /* 0x00000000003e782f */ /* 0x000fe40003800000 */
[----:B------:R-:W-:Y:S01]  /*86d0*/  MOV R6, UR62 ;  /* 0x0000003e00067c02 */ /* 0x000fe20008000f00 */
[----:B------:R-:W-:Y:S10]  /*86e0*/  ENDCOLLECTIVE ;  /* 0x000000000000791b */ /* 0x000ff40003800000 */
.L_x_182:
[----:B------:R-:W-:Y:S05]  /*86f0*/  BSYNC B0 ;  /* 0x0000000000007941 */ /* 0x000fea0003800000 */
.L_x_181:
[----:B------:R-:W-:Y:S05]  /*8700*/  BRA `(.L_x_183) ;  /* 0xfffffff800dc7947 */ /* 0x000fea000383ffff */
.L_x_173:
[----:B0-----:R0:W1:Y:S02]  /*8710*/  SYNCS.PHASECHK.TRANS64.TRYWAIT P0, [R5+URZ], R2 ;  /* 0x00000002050075a7 */ /* 0x001064000800017f */
[----:B-1----:R-:W-:Y:S05]  /*8720*/  @!P0 NANOSLEEP.SYNCS 0x989680 ;  /* 0x009896800000895d */ /* 0x002fea0003900000 */
[----:B------:R-:W1:Y:S02]  /*8730*/  @!P0 SYNCS.PHASECHK.TRANS64 P0, [R5+URZ], R2 ;  /* 0x00000002050085a7 */ /* 0x000e64000800007f */
[----:B-1----:R-:W-:Y:S05]  /*8740*/  @!P0 BRA `(.L_x_173) ;  /* 0xfffffffc00f08947 */ /* 0x002fea000383ffff */
[----:B------:R-:W-:Y:S05]  /*8750*/  BRA `(.L_x_184) ;  /* 0xfffffffc00207947 */ /* 0x000fea000383ffff */
.L_x_174:
[----:B0-----:R0:W1:Y:S02]  /*8760*/  SYNCS.PHASECHK.TRANS64.TRYWAIT P0, [R7+URZ], R4 ;  /* 0x00000004070075a7 */ /* 0x001064000800017f */
[----:B-1----:R-:W-:Y:S05]  /*8770*/  @!P0 NANOSLEEP.SYNCS 0x989680 ;  /* 0x009896800000895d */ /* 0x002fea0003900000 */
[----:B------:R-:W1:Y:S02]  /*8780*/  @!P0 SYNCS.PHASECHK.TRANS64 P0, [R7+URZ], R4 ;  /* 0x00000004070085a7 */ /* 0x000e64000800007f */
[----:B-1----:R-:W-:Y:S05]  /*8790*/  @!P0 BRA `(.L_x_174) ;  /* 0xfffffffc00f08947 */ /* 0x002fea000383ffff */
[----:B------:R-:W-:Y:S05]  /*87a0*/  BRA `(.L_x_185) ;  /* 0xfffffffc00307947 */ /* 0x000fea000383ffff */
.L_x_175:
[----:B0-----:R0:W1:Y:S02]  /*87b0*/  SYNCS.PHASECHK.TRANS64.TRYWAIT P0, [R6+URZ], R5 ;  /* 0x00000005060075a7 */ /* 0x001064000800017f */
[----:B-1----:R-:W-:Y:S05]  /*87c0*/  @!P0 NANOSLEEP.SYNCS 0x989680 ;  /* 0x009896800000895d */ /* 0x002fea0003900000 */
[----:B------:R-:W1:Y:S02]  /*87d0*/  @!P0 SYNCS.PHASECHK.TRANS64 P0, [R6+URZ], R5 ;  /* 0x00000005060085a7 */ /* 0x000e64000800007f */
[----:B-1----:R-:W-:Y:S05]  /*87e0*/  @!P0 BRA `(.L_x_175) ;  /* 0xfffffffc00f08947 */ /* 0x002fea000383ffff */
[----:B------:R-:W-:Y:S05]  /*87f0*/  BRA `(.L_x_186) ;  /* 0xfffffffc00387947 */ /* 0x000fea000383ffff */
.L_x_187:
[----:B------:R-:W-:-:S00]  /*8800*/  BRA `(.L_x_187) ;  /* 0xfffffffc00fc7947 */ /* 0x000fc0000383ffff */
[----:B------:R-:W-:-:S00]  /*8810*/  NOP ;  /* 0x0000000000007918 */ /* 0x000fc00000000000 */
        /* <DEDUP_REMOVED lines=14> */
.L_x_188:


//--------------------- .nv.shared._ZN7cutlass13device_kernelINS_4gemm6kernel13GemmUniversalIN4cute5tupleIJiiiiEEENS1_10collective13CollectiveMmaINS1_40MainloopSm90TmaGmmaWarpSpecializedSparseILi4ENS5_IJNS4_1CILi1EEENSA_ILi2EEESB_EEENS1_35KernelTmaWarpSpecializedCooperativeEEENS5_IJNSA_ILi256EEENSA_ILi64EEENSA_ILi128EEEEEENS_6half_tENS5_IJNS4_6LayoutINS5_IJiNS5_IJSC_iEEEiEEENS5_IJlNS5_IJSB_SC_EEElEEEEENSL_INS5_IJNS5_IJNS5_IJNSA_ILi8EEESC_NSA_ILi4EEEEEEiEEENS5_IJNS5_IJNSA_ILi16EEESC_SS_EEEiEEEiEEENS5_IJNS5_IJNS5_IJSI_SV_NSA_ILi2048EEEEEENSA_ILi8192EEEEEENS5_IJNS5_IJSB_NSA_ILi1024EEENSA_ILi32EEEEEElEEElEEEEEEEESK_NS5_IJlSB_lEEENS4_8TiledMMAINS4_8MMA_AtomIJNS4_4SM904GMMA6SPARSE26GMMA_64x64x32_F32F16F16_SSILNS1E_5MajorE0ELS1H_0ELNS1E_7ScaleInE1ELS1I_1ELNS1E_9SparseSelE0EEEEEENSL_INS5_IJSC_SB_SB_EEENS5_IJSB_NSA_ILi0EEES1N_EEEEENS5_IJNS4_10UnderscoreES1Q_S1Q_EEEEENS4_23SM90_TMA_LOAD_MULTICASTENS4_14ComposedLayoutINS4_7SwizzleILi3ELi4ELi3EEENS4_25smem_sparse_ptr_flag_bitsILi2ELi16EEENSL_INS5_IJNS5_IJSB_SR_EEENS5_IJSC_SH_EEEEEENS5_IJNS5_IJS1N_SI_EEESO_EEEEEEEvNS4_8identityENS4_13SM90_TMA_LOADENS1U_IS1W_NS4_18smem_ptr_flag_bitsILi16EEENSL_INS5_IJSR_SH_EEENS5_IJSH_SB_EEEEEEEvS26_EENS_8epilogue10collective6detail29Sm90TmaWarpSpecializedAdapterINS2G_15DefaultEpilogueIfNS5_IJSB_llEEES2K_NS2F_6thread17LinearCombinationIfLi1EffLNS2L_9ScaleType4KindE0ELNS_15FloatRoundStyleE2EfEENS1_15EpilogueDefaultEEEEEvvEEEEvNT_6ParamsE --------------------------
	.section	.nv.shared._ZN7cutlass13device_kernelINS_4gemm6kernel13GemmUniversalIN4cute5tupleIJiiiiEEENS1_10collective13CollectiveMmaINS1_40MainloopSm90TmaGmmaWarpSpecializedSparseILi4ENS5_IJNS4_1CILi1EEENSA_ILi2EEESB_EEENS1_35KernelTmaWarpSpecializedCooperativeEEENS5_IJNSA_ILi256EEENSA_ILi64EEENSA_ILi128EEEEEENS_6half_tENS5_IJNS4_6LayoutINS5_IJiNS5_IJSC_iEEEiEEENS5_IJlNS5_IJSB_SC_EEElEEEEENSL_INS5_IJNS5_IJNS5_IJNSA_ILi8EEESC_NSA_ILi4EEEEEEiEEENS5_IJNS5_IJNSA_ILi16EEESC_SS_EEEiEEEiEEENS5_IJNS5_IJNS5_IJSI_SV_NSA_ILi2048EEEEEENSA_ILi8192EEEEEENS5_IJNS5_IJSB_NSA_ILi1024EEENSA_ILi32EEEEEElEEElEEEEEEEESK_NS5_IJlSB_lEEENS4_8TiledMMAINS4_8MMA_AtomIJNS4_4SM904GMMA6SPARSE26GMMA_64x64x32_F32F16F16_SSILNS1E_5MajorE0ELS1H_0ELNS1E_7ScaleInE1ELS1I_1ELNS1E_9SparseSelE0EEEEEENSL_INS5_IJSC_SB_SB_EEENS5_IJSB_NSA_ILi0EEES1N_EEEEENS5_IJNS4_10UnderscoreES1Q_S1Q_EEEEENS4_23SM90_TMA_LOAD_MULTICASTENS4_14ComposedLayoutINS4_7SwizzleILi3ELi4ELi3EEENS4_25smem_sparse_ptr_flag_bitsILi2ELi16EEENSL_INS5_IJNS5_IJSB_SR_EEENS5_IJSC_SH_EEEEEENS5_IJNS5_IJS1N_SI_EEESO_EEEEEEEvNS4_8identityENS4_13SM90_TMA_LOADENS1U_IS1W_NS4_18smem_ptr_flag_bitsILi16EEENSL_INS5_IJSR_SH_EEENS5_IJSH_SB_EEEEEEEvS26_EENS_8epilogue10collective6detail29Sm90TmaWarpSpecializedAdapterINS2G_15DefaultEpilogueIfNS5_IJSB_llEEES2K_NS2F_6thread17LinearCombinationIfLi1EffLNS2L_9ScaleType4KindE0ELNS_15FloatRoundStyleE2EfEENS1_15EpilogueDefaultEEEEEvvEEEEvNT_6ParamsE,"aw",@nobits
	.sectionflags	@""
	.align	16
	.zero		1024


//--------------------- .nv.shared.reserved.0     --------------------------
	.section	.nv.shared.reserved.0,"aw",@nobits
	.weak		__nv_reservedSMEM_offset_0_alias
	.size		__nv_reservedSMEM_offset_0_alias, 0, 0
	.other		__nv_reservedSMEM_offset_0_alias,@"STO_CUDA_RESERVED_SHARED STV_DEFAULT"
__nv_reservedSMEM_offset_0_alias:
	.zero		0


//--------------------- .nv.global                --------------------------
	.section	.nv.global,"aw",@nobits
.nv.global:
	.type		_ZN39_INTERNAL_96a36cf9_4_k_cu_ed193a3b_27884cute1_E,@object
	.size		_ZN39_INTERNAL_96a36cf9_4_k_cu_ed193a3b_27884cute1_E,(_ZN39_INTERNAL_96a36cf9_4_k_cu_ed193a3b_27884cuda3std3__45__cpo6cbeginE - _ZN39_INTERNAL_96a36cf9_4_k_cu_ed193a3b_27884cute1_E)
_ZN39_INTERNAL_96a36cf9_4_k_cu_ed193a3b_27884cute1_E:
	.zero		1
	.type		_ZN39_INTERNAL_96a36cf9_4_k_cu_ed193a3b_27884cuda3std3__45__cpo6cbeginE,@object
	.size		_ZN39_INTERNAL_96a36cf9_4_k_cu_ed193a3b_27884cuda3std3__45__cpo6cbeginE,(_ZN39_INTERNAL_96a36cf9_4_k_cu_ed193a3b_27884cuda3std3__48in_placeE - _ZN39_INTERNAL_96a36cf9_4_k_cu_ed193a3b_27884cuda3std3__45__cpo6cbeginE)
_ZN39_INTERNAL_96a36cf9_4_k_cu_ed193a3b_27884cuda3std3__45__cpo6cbeginE:
	.zero		1
	.type		_ZN39_INTERNAL_96a36cf9_4_k_cu_ed193a3b_27884cuda3std3__48in_placeE,@object
	.size		_ZN39_INTERNAL_96a36cf9_4_k_cu_ed193a3b_27884cuda3std3__48in_placeE,(_ZN39_INTERNAL_96a36cf9_4_k_cu_ed193a3b_27884cuda3std6ranges3__45__cpo9iter_moveE - _ZN39_INTERNAL_96a36cf9_4_k_cu_ed193a3b_27884cuda3std3__48in_placeE)
_ZN39_INTERNAL_96a36cf9_4_k_cu_ed193a3b_27884cuda3std3__48in_placeE:
	.zero		1
	.type		_ZN39_INTERNAL_96a36cf9_4_k_cu_ed193a3b_27884cuda3std6ranges3__45__cpo9iter_moveE,@object
	.size		_ZN39_INTERNAL_96a36cf9_4_k_cu_ed193a3b_27884cuda3std6ranges3__45__cpo9iter_moveE,(_ZN39_INTERNAL_96a36cf9_4_k_cu_ed193a3b_27884cuda3std3__45__cpo5beginE - _ZN39_INTERNAL_96a36cf9_4_k_cu_ed193a3b_27884cuda3std6ranges3__45__cpo9iter_moveE)
_ZN39_INTERNAL_96a36cf9_4_k_cu_ed193a3b_27884cuda3std6ranges3__45__cpo9iter_moveE:
	.zero		1
	.type		_ZN39_INTERNAL_96a36cf9_4_k_cu_ed193a3b_27884cuda3std3__45__cpo5beginE,@object
	.size		_ZN39_INTERNAL_96a36cf9_4_k_cu_ed193a3b_27884cuda3std3__45__cpo5beginE,(_ZN39_INTERNAL_96a36cf9_4_k_cu_ed193a3b_27884cuda3std3__441_GLOBAL__N__96a36cf9_4_k_cu_ed193a3b_27886ignoreE - _ZN39_INTERNAL_96a36cf9_4_k_cu_ed193a3b_27884cuda3std3__45__cpo5beginE)
_ZN39_INTERNAL_96a36cf9_4_k_cu_ed193a3b_27884cuda3std3__45__cpo5beginE:
	.zero		1
	.type		_ZN39_INTERNAL_96a36cf9_4_k_cu_ed193a3b_27884cuda3std3__441_GLOBAL__N__96a36cf9_4_k_cu_ed193a3b_27886ignoreE,@object
	.size		_ZN39_INTERNAL_96a36cf9_4_k_cu_ed193a3b_27884cuda3std3__441_GLOBAL__N__96a36cf9_4_k_cu_ed193a3b_27886ignoreE,(_ZN39_INTERNAL_96a36cf9_4_k_cu_ed193a3b_27884cute7productE - _ZN39_INTERNAL_96a36cf9_4_k_cu_ed193a3b_27884cuda3std3__441_GLOBAL__N__96a36cf9_4_k_cu_ed193a3b_27886ignoreE)
_ZN39_INTERNAL_96a36cf9_4_k_cu_ed193a3b_27884cuda3std3__441_GLOBAL__N__96a36cf9_4_k_cu_ed193a3b_27886ignoreE:
	.zero		1
	.type		_ZN39_INTERNAL_96a36cf9_4_k_cu_ed193a3b_27884cute7productE,@object
	.size		_ZN39_INTERNAL_96a36cf9_4_k_cu_ed193a3b_27884cute7productE,(_ZN39_INTERNAL_96a36cf9_4_k_cu_ed193a3b_27884cuda3std3__45__cpo3endE - _ZN39_INTERNAL_96a36cf9_4_k_cu_ed193a3b_27884cute7productE)
_ZN39_INTERNAL_96a36cf9_4_k_cu_ed193a3b_27884cute7productE:
	.zero		1
	.type		_ZN39_INTERNAL_96a36cf9_4_k_cu_ed193a3b_27884cuda3std3__45__cpo3endE,@object
	.size		_ZN39_INTERNAL_96a36cf9_4_k_cu_ed193a3b_27884cuda3std3__45__cpo3endE,(_ZN39_INTERNAL_96a36cf9_4_k_cu_ed193a3b_27884cuda3std3__419piecewise_constructE - _ZN39_INTERNAL_96a36cf9_4_k_cu_ed193a3b_27884cuda3std3__45__cpo3endE)
_ZN39_INTERNAL_96a36cf9_4_k_cu_ed193a3b_27884cuda3std3__45__cpo3endE:
	.zero		1
	.type		_ZN39_INTERNAL_96a36cf9_4_k_cu_ed193a3b_27884cuda3std3__419piecewise_constructE,@object
	.size		_ZN39_INTERNAL_96a36cf9_4_k_cu_ed193a3b_27884cuda3std3__419piecewise_constructE,(_ZN39_INTERNAL_96a36cf9_4_k_cu_ed193a3b_27884cuda3std3__45__cpo4cendE - _ZN39_INTERNAL_96a36cf9_4_k_cu_ed193a3b_27884cuda3std3__419piecewise_constructE)
_ZN39_INTERNAL_96a36cf9_4_k_cu_ed193a3b_27884cuda3std3__419piecewise_constructE:
	.zero		1
	.type		_ZN39_INTERNAL_96a36cf9_4_k_cu_ed193a3b_27884cuda3std3__45__cpo4cendE,@object
	.size		_ZN39_INTERNAL_96a36cf9_4_k_cu_ed193a3b_27884cuda3std3__45__cpo4cendE,(_ZN39_INTERNAL_96a36cf9_4_k_cu_ed193a3b_27884cuda3std6ranges3__45__cpo4swapE - _ZN39_INTERNAL_96a36cf9_4_k_cu_ed193a3b_27884cuda3std3__45__cpo4cendE)
_ZN39_INTERNAL_96a36cf9_4_k_cu_ed193a3b_27884cuda3std3__45__cpo4cendE:
	.zero		1
	.type		_ZN39_INTERNAL_96a36cf9_4_k_cu_ed193a3b_27884cuda3std6ranges3__45__cpo4swapE,@object
	.size		_ZN39_INTERNAL_96a36cf9_4_k_cu_ed193a3b_27884cuda3std6ranges3__45__cpo4swapE,(.L_7 - _ZN39_INTERNAL_96a36cf9_4_k_cu_ed193a3b_27884cuda3std6ranges3__45__cpo4swapE)
_ZN39_INTERNAL_96a36cf9_4_k_cu_ed193a3b_27884cuda3std6ranges3__45__cpo4swapE:
	.zero		1
.L_7:


//--------------------- .nv.constant0._ZN7cutlass13device_kernelINS_4gemm6kernel13GemmUniversalIN4cute5tupleIJiiiiEEENS1_10collective13CollectiveMmaINS1_40MainloopSm90TmaGmmaWarpSpecializedSparseILi4ENS5_IJNS4_1CILi1EEENSA_ILi2EEESB_EEENS1_35KernelTmaWarpSpecializedCooperativeEEENS5_IJNSA_ILi256EEENSA_ILi64EEENSA_ILi128EEEEEENS_6half_tENS5_IJNS4_6LayoutINS5_IJiNS5_IJSC_iEEEiEEENS5_IJlNS5_IJSB_SC_EEElEEEEENSL_INS5_IJNS5_IJNS5_IJNSA_ILi8EEESC_NSA_ILi4EEEEEEiEEENS5_IJNS5_IJNSA_ILi16EEESC_SS_EEEiEEEiEEENS5_IJNS5_IJNS5_IJSI_SV_NSA_ILi2048EEEEEENSA_ILi8192EEEEEENS5_IJNS5_IJSB_NSA_ILi1024EEENSA_ILi32EEEEEElEEElEEEEEEEESK_NS5_IJlSB_lEEENS4_8TiledMMAINS4_8MMA_AtomIJNS4_4SM904GMMA6SPARSE26GMMA_64x64x32_F32F16F16_SSILNS1E_5MajorE0ELS1H_0ELNS1E_7ScaleInE1ELS1I_1ELNS1E_9SparseSelE0EEEEEENSL_INS5_IJSC_SB_SB_EEENS5_IJSB_NSA_ILi0EEES1N_EEEEENS5_IJNS4_10UnderscoreES1Q_S1Q_EEEEENS4_23SM90_TMA_LOAD_MULTICASTENS4_14ComposedLayoutINS4_7SwizzleILi3ELi4ELi3EEENS4_25smem_sparse_ptr_flag_bitsILi2ELi16EEENSL_INS5_IJNS5_IJSB_SR_EEENS5_IJSC_SH_EEEEEENS5_IJNS5_IJS1N_SI_EEESO_EEEEEEEvNS4_8identityENS4_13SM90_TMA_LOADENS1U_IS1W_NS4_18smem_ptr_flag_bitsILi16EEENSL_INS5_IJSR_SH_EEENS5_IJSH_SB_EEEEEEEvS26_EENS_8epilogue10collective6detail29Sm90TmaWarpSpecializedAdapterINS2G_15DefaultEpilogueIfNS5_IJSB_llEEES2K_NS2F_6thread17LinearCombinationIfLi1EffLNS2L_9ScaleType4KindE0ELNS_15FloatRoundStyleE2EfEENS1_15EpilogueDefaultEEEEEvvEEEEvNT_6ParamsE --------------------------
	.section	.nv.constant0._ZN7cutlass13device_kernelINS_4gemm6kernel13GemmUniversalIN4cute5tupleIJiiiiEEENS1_10collective13CollectiveMmaINS1_40MainloopSm90TmaGmmaWarpSpecializedSparseILi4ENS5_IJNS4_1CILi1EEENSA_ILi2EEESB_EEENS1_35KernelTmaWarpSpecializedCooperativeEEENS5_IJNSA_ILi256EEENSA_ILi64EEENSA_ILi128EEEEEENS_6half_tENS5_IJNS4_6LayoutINS5_IJiNS5_IJSC_iEEEiEEENS5_IJlNS5_IJSB_SC_EEElEEEEENSL_INS5_IJNS5_IJNS5_IJNSA_ILi8EEESC_NSA_ILi4EEEEEEiEEENS5_IJNS5_IJNSA_ILi16EEESC_SS_EEEiEEEiEEENS5_IJNS5_IJNS5_IJSI_SV_NSA_ILi2048EEEEEENSA_ILi8192EEEEEENS5_IJNS5_IJSB_NSA_ILi1024EEENSA_ILi32EEEEEElEEElEEEEEEEESK_NS5_IJlSB_lEEENS4_8TiledMMAINS4_8MMA_AtomIJNS4_4SM904GMMA6SPARSE26GMMA_64x64x32_F32F16F16_SSILNS1E_5MajorE0ELS1H_0ELNS1E_7ScaleInE1ELS1I_1ELNS1E_9SparseSelE0EEEEEENSL_INS5_IJSC_SB_SB_EEENS5_IJSB_NSA_ILi0EEES1N_EEEEENS5_IJNS4_10UnderscoreES1Q_S1Q_EEEEENS4_23SM90_TMA_LOAD_MULTICASTENS4_14ComposedLayoutINS4_7SwizzleILi3ELi4ELi3EEENS4_25smem_sparse_ptr_flag_bitsILi2ELi16EEENSL_INS5_IJNS5_IJSB_SR_EEENS5_IJSC_SH_EEEEEENS5_IJNS5_IJS1N_SI_EEESO_EEEEEEEvNS4_8identityENS4_13SM90_TMA_LOADENS1U_IS1W_NS4_18smem_ptr_flag_bitsILi16EEENSL_INS5_IJSR_SH_EEENS5_IJSH_SB_EEEEEEEvS26_EENS_8epilogue10collective6detail29Sm90TmaWarpSpecializedAdapterINS2G_15DefaultEpilogueIfNS5_IJSB_llEEES2K_NS2F_6thread17LinearCombinationIfLi1EffLNS2L_9ScaleType4KindE0ELNS_15FloatRoundStyleE2EfEENS1_15EpilogueDefaultEEEEEvvEEEEvNT_6ParamsE,"a",@progbits
	.sectionflags	@""
	.align	4
.nv.constant0._ZN7cutlass13device_kernelINS_4gemm6kernel13GemmUniversalIN4cute5tupleIJiiiiEEENS1_10collective13CollectiveMmaINS1_40MainloopSm90TmaGmmaWarpSpecializedSparseILi4ENS5_IJNS4_1CILi1EEENSA_ILi2EEESB_EEENS1_35KernelTmaWarpSpecializedCooperativeEEENS5_IJNSA_ILi256EEENSA_ILi64EEENSA_ILi128EEEEEENS_6half_tENS5_IJNS4_6LayoutINS5_IJiNS5_IJSC_iEEEiEEENS5_IJlNS5_IJSB_SC_EEElEEEEENSL_INS5_IJNS5_IJNS5_IJNSA_ILi8EEESC_NSA_ILi4EEEEEEiEEENS5_IJNS5_IJNSA_ILi16EEESC_SS_EEEiEEEiEEENS5_IJNS5_IJNS5_IJSI_SV_NSA_ILi2048EEEEEENSA_ILi8192EEEEEENS5_IJNS5_IJSB_NSA_ILi1024EEENSA_ILi32EEEEEElEEElEEEEEEEESK_NS5_IJlSB_lEEENS4_8TiledMMAINS4_8MMA_AtomIJNS4_4SM904GMMA6SPARSE26GMMA_64x64x32_F32F16F16_SSILNS1E_5MajorE0ELS1H_0ELNS1E_7ScaleInE1ELS1I_1ELNS1E_9SparseSelE0EEEEEENSL_INS5_IJSC_SB_SB_EEENS5_IJSB_NSA_ILi0EEES1N_EEEEENS5_IJNS4_10UnderscoreES1Q_S1Q_EEEEENS4_23SM90_TMA_LOAD_MULTICASTENS4_14ComposedLayoutINS4_7SwizzleILi3ELi4ELi3EEENS4_25smem_sparse_ptr_flag_bitsILi2ELi16EEENSL_INS5_IJNS5_IJSB_SR_EEENS5_IJSC_SH_EEEEEENS5_IJNS5_IJS1N_SI_EEESO_EEEEEEEvNS4_8identityENS4_13SM90_TMA_LOADENS1U_IS1W_NS4_18smem_ptr_flag_bitsILi16EEENSL_INS5_IJSR_SH_EEENS5_IJSH_SB_EEEEEEEvS26_EENS_8epilogue10collective6detail29Sm90TmaWarpSpecializedAdapterINS2G_15DefaultEpilogueIfNS5_IJSB_llEEES2K_NS2F_6thread17LinearCombinationIfLi1EffLNS2L_9ScaleType4KindE0ELNS_15FloatRoundStyleE2EfEENS1_15EpilogueDefaultEEEEEvvEEEEvNT_6ParamsE:
	.zero		1920


//--------------------- SYMBOLS --------------------------

	.type		.nv.reservedSmem.offset0,@object
	.size		.nv.reservedSmem.offset0,0x4
